//
// Generated by NVIDIA NVVM Compiler
//
// Compiler Build ID: CL-36424714
// Cuda compilation tools, release 13.0, V13.0.88
// Based on NVVM 20.0.0
//

.version 9.0
.target sm_100
.address_size 64

	// .globl	default_function_kernel0
// _ZZ24default_function_kernel0E15pad_temp_shared has been demoted
// _ZZ24default_function_kernel0E13kernel_shared has been demoted

.visible .entry default_function_kernel0(
	.param .u64 .ptr .align 1 default_function_kernel0_param_0,
	.param .u64 .ptr .align 1 default_function_kernel0_param_1,
	.param .u64 .ptr .align 1 default_function_kernel0_param_2
)
{
	.reg .pred 	%p<221>;
	.reg .b16 	%rs<133>;
	.reg .b32 	%r<410>;
	.reg .b32 	%f<201>;
	.reg .b64 	%rd<211>;
	// demoted variable
	.shared .align 4 .b8 _ZZ24default_function_kernel0E15pad_temp_shared[3072];
	// demoted variable
	.shared .align 4 .b8 _ZZ24default_function_kernel0E13kernel_shared[3456];
	mov.u32 	%r43, %ctaid.y;
	mov.u32 	%r44, %tid.z;
	shl.b32 	%r45, %r44, 4;
	mov.u32 	%r46, %tid.x;
	mul.lo.s32 	%r48, %r46, 19;
	shr.u32 	%r49, %r48, 4;
	add.s32 	%r50, %r49, %r45;
	cvt.u16.u32 	%rs22, %r50;
	mul.hi.u16 	%rs23, %rs22, -21845;
	shr.u16 	%rs1, %rs23, 1;
	mul.lo.s16 	%rs24, %rs1, 3;
	sub.s16 	%rs25, %rs22, %rs24;
	cvt.u32.u16 	%r51, %rs25;
	or.b32  	%r52, %r43, %r51;
	setp.ne.s32 	%p26, %r52, 0;
	add.s32 	%r53, %r43, %r51;
	setp.lt.u32 	%p27, %r53, 15;
	and.pred  	%p1, %p26, %p27;
	mul.lo.s32 	%r55, %r46, 3;
	and.b32  	%r56, %r55, 15;
	mul.lo.s32 	%r1, %r53, 14;
	add.s32 	%r57, %r48, 1;
	shr.u32 	%r58, %r57, 4;
	add.s32 	%r59, %r58, %r45;
	cvt.u16.u32 	%rs26, %r59;
	mul.hi.u16 	%rs2, %rs26, 21846;
	mul.lo.s16 	%rs27, %rs2, 3;
	sub.s16 	%rs28, %rs26, %rs27;
	cvt.u32.u16 	%r60, %rs28;
	or.b32  	%r61, %r43, %r60;
	setp.eq.s32 	%p28, %r61, 0;
	add.s32 	%r62, %r43, %r60;
	setp.gt.u32 	%p29, %r62, 14;
	setp.eq.s32 	%p30, %r56, 15;
	or.pred  	%p31, %p28, %p30;
	mul.lo.s32 	%r64, %r46, 13;
	and.b32  	%r65, %r64, 15;
	setp.eq.s32 	%p32, %r65, 2;
	mul.lo.s32 	%r2, %r62, 14;
	add.s32 	%r66, %r48, 2;
	shr.u32 	%r67, %r66, 4;
	add.s32 	%r68, %r67, %r45;
	cvt.u16.u32 	%rs29, %r68;
	mul.hi.u16 	%rs3, %rs29, 21846;
	mul.lo.s16 	%rs30, %rs3, 3;
	sub.s16 	%rs31, %rs29, %rs30;
	cvt.u32.u16 	%r69, %rs31;
	or.b32  	%r70, %r43, %r69;
	setp.eq.s32 	%p33, %r70, 0;
	add.s32 	%r71, %r43, %r69;
	setp.gt.u32 	%p34, %r71, 14;
	setp.eq.s32 	%p35, %r56, 14;
	or.pred  	%p36, %p33, %p35;
	setp.eq.s32 	%p37, %r65, 3;
	mul.lo.s32 	%r3, %r71, 14;
	add.s32 	%r73, %r48, 3;
	shr.u32 	%r74, %r73, 4;
	add.s32 	%r75, %r74, %r45;
	cvt.u16.u32 	%rs32, %r75;
	mul.hi.u16 	%rs4, %rs32, 21846;
	mul.lo.s16 	%rs33, %rs4, 3;
	sub.s16 	%rs34, %rs32, %rs33;
	cvt.u32.u16 	%r76, %rs34;
	or.b32  	%r77, %r43, %r76;
	setp.eq.s32 	%p38, %r77, 0;
	add.s32 	%r78, %r43, %r76;
	setp.gt.u32 	%p39, %r78, 14;
	setp.eq.s32 	%p40, %r56, 13;
	or.pred  	%p41, %p38, %p40;
	setp.eq.s32 	%p42, %r65, 4;
	mul.lo.s32 	%r4, %r78, 14;
	add.s32 	%r80, %r48, 4;
	shr.u32 	%r81, %r80, 4;
	add.s32 	%r82, %r81, %r45;
	cvt.u16.u32 	%rs35, %r82;
	mul.hi.u16 	%rs5, %rs35, 21846;
	mul.lo.s16 	%rs36, %rs5, 3;
	sub.s16 	%rs37, %rs35, %rs36;
	cvt.u32.u16 	%r83, %rs37;
	or.b32  	%r84, %r43, %r83;
	setp.eq.s32 	%p43, %r84, 0;
	add.s32 	%r85, %r43, %r83;
	setp.gt.u32 	%p44, %r85, 14;
	setp.eq.s32 	%p45, %r56, 12;
	or.pred  	%p46, %p43, %p45;
	setp.eq.s32 	%p47, %r65, 5;
	mul.lo.s32 	%r5, %r85, 14;
	add.s32 	%r87, %r48, 5;
	shr.u32 	%r88, %r87, 4;
	add.s32 	%r89, %r88, %r45;
	cvt.u16.u32 	%rs38, %r89;
	mul.hi.u16 	%rs6, %rs38, 21846;
	mul.lo.s16 	%rs39, %rs6, 3;
	sub.s16 	%rs40, %rs38, %rs39;
	cvt.u32.u16 	%r90, %rs40;
	or.b32  	%r91, %r43, %r90;
	setp.eq.s32 	%p48, %r91, 0;
	add.s32 	%r92, %r43, %r90;
	setp.gt.u32 	%p49, %r92, 14;
	setp.eq.s32 	%p50, %r56, 11;
	or.pred  	%p51, %p48, %p50;
	setp.eq.s32 	%p52, %r65, 6;
	mul.lo.s32 	%r6, %r92, 14;
	add.s32 	%r94, %r48, 6;
	shr.u32 	%r95, %r94, 4;
	add.s32 	%r96, %r95, %r45;
	cvt.u16.u32 	%rs41, %r96;
	mul.hi.u16 	%rs7, %rs41, 21846;
	mul.lo.s16 	%rs42, %rs7, 3;
	sub.s16 	%rs43, %rs41, %rs42;
	cvt.u32.u16 	%r97, %rs43;
	or.b32  	%r98, %r43, %r97;
	setp.eq.s32 	%p53, %r98, 0;
	add.s32 	%r99, %r43, %r97;
	setp.gt.u32 	%p54, %r99, 14;
	setp.eq.s32 	%p55, %r56, 10;
	or.pred  	%p56, %p53, %p55;
	setp.eq.s32 	%p57, %r65, 7;
	mul.lo.s32 	%r7, %r99, 14;
	add.s32 	%r101, %r48, 7;
	shr.u32 	%r102, %r101, 4;
	add.s32 	%r103, %r102, %r45;
	cvt.u16.u32 	%rs44, %r103;
	mul.hi.u16 	%rs8, %rs44, 21846;
	mul.lo.s16 	%rs45, %rs8, 3;
	sub.s16 	%rs46, %rs44, %rs45;
	cvt.u32.u16 	%r104, %rs46;
	or.b32  	%r105, %r43, %r104;
	setp.eq.s32 	%p58, %r105, 0;
	add.s32 	%r106, %r43, %r104;
	setp.gt.u32 	%p59, %r106, 14;
	setp.eq.s32 	%p60, %r56, 9;
	or.pred  	%p61, %p58, %p60;
	setp.eq.s32 	%p62, %r65, 8;
	mul.lo.s32 	%r8, %r106, 14;
	add.s32 	%r108, %r48, 8;
	shr.u32 	%r109, %r108, 4;
	add.s32 	%r110, %r109, %r45;
	cvt.u16.u32 	%rs47, %r110;
	mul.hi.u16 	%rs9, %rs47, 21846;
	mul.lo.s16 	%rs48, %rs9, 3;
	sub.s16 	%rs49, %rs47, %rs48;
	cvt.u32.u16 	%r111, %rs49;
	or.b32  	%r112, %r43, %r111;
	setp.eq.s32 	%p63, %r112, 0;
	add.s32 	%r113, %r43, %r111;
	setp.gt.u32 	%p64, %r113, 14;
	or.pred  	%p2, %p63, %p64;
	mul.lo.s32 	%r9, %r113, 14;
	add.s32 	%r115, %r48, 9;
	shr.u32 	%r116, %r115, 4;
	add.s32 	%r117, %r116, %r45;
	setp.gt.u32 	%p65, %r46, 12;
	cvt.u16.u32 	%rs50, %r117;
	mul.lo.s16 	%rs51, %rs50, 171;
	shr.u16 	%rs10, %rs51, 9;
	mul.lo.s16 	%rs52, %rs10, 3;
	sub.s16 	%rs53, %rs50, %rs52;
	cvt.u32.u16 	%r118, %rs53;
	and.b32  	%r119, %r118, 255;
	or.b32  	%r120, %r43, %r119;
	setp.eq.s32 	%p66, %r120, 0;
	add.s32 	%r121, %r43, %r119;
	setp.gt.u32 	%p67, %r121, 14;
	setp.eq.s32 	%p68, %r56, 7;
	or.pred  	%p69, %p66, %p68;
	setp.eq.s32 	%p70, %r65, 10;
	mul.lo.s32 	%r10, %r121, 14;
	add.s32 	%r123, %r48, 10;
	shr.u32 	%r124, %r123, 4;
	add.s32 	%r125, %r124, %r45;
	cvt.u16.u32 	%rs54, %r125;
	mul.lo.s16 	%rs55, %rs54, 171;
	shr.u16 	%rs11, %rs55, 9;
	mul.lo.s16 	%rs56, %rs11, 3;
	sub.s16 	%rs57, %rs54, %rs56;
	cvt.u32.u16 	%r126, %rs57;
	and.b32  	%r127, %r126, 255;
	or.b32  	%r128, %r43, %r127;
	setp.eq.s32 	%p71, %r128, 0;
	add.s32 	%r129, %r43, %r127;
	setp.gt.u32 	%p72, %r129, 14;
	setp.eq.s32 	%p73, %r56, 6;
	or.pred  	%p74, %p71, %p73;
	setp.eq.s32 	%p75, %r65, 11;
	mul.lo.s32 	%r11, %r129, 14;
	add.s32 	%r131, %r48, 11;
	shr.u32 	%r132, %r131, 4;
	add.s32 	%r133, %r132, %r45;
	cvt.u16.u32 	%rs58, %r133;
	mul.lo.s16 	%rs59, %rs58, 171;
	shr.u16 	%rs12, %rs59, 9;
	mul.lo.s16 	%rs60, %rs12, 3;
	sub.s16 	%rs61, %rs58, %rs60;
	cvt.u32.u16 	%r134, %rs61;
	and.b32  	%r135, %r134, 255;
	or.b32  	%r136, %r43, %r135;
	setp.eq.s32 	%p76, %r136, 0;
	add.s32 	%r137, %r43, %r135;
	setp.gt.u32 	%p77, %r137, 14;
	setp.eq.s32 	%p78, %r56, 5;
	or.pred  	%p79, %p76, %p78;
	setp.eq.s32 	%p80, %r65, 12;
	mul.lo.s32 	%r12, %r137, 14;
	add.s32 	%r139, %r48, 12;
	shr.u32 	%r140, %r139, 4;
	add.s32 	%r141, %r140, %r45;
	cvt.u16.u32 	%rs62, %r141;
	mul.lo.s16 	%rs63, %rs62, 171;
	shr.u16 	%rs13, %rs63, 9;
	mul.lo.s16 	%rs64, %rs13, 3;
	sub.s16 	%rs65, %rs62, %rs64;
	cvt.u32.u16 	%r142, %rs65;
	and.b32  	%r143, %r142, 255;
	or.b32  	%r144, %r43, %r143;
	setp.eq.s32 	%p81, %r144, 0;
	add.s32 	%r145, %r43, %r143;
	setp.gt.u32 	%p82, %r145, 14;
	setp.eq.s32 	%p83, %r56, 4;
	or.pred  	%p84, %p81, %p83;
	setp.eq.s32 	%p85, %r65, 13;
	mul.lo.s32 	%r13, %r145, 14;
	add.s32 	%r147, %r48, 13;
	shr.u32 	%r148, %r147, 4;
	add.s32 	%r149, %r148, %r45;
	cvt.u16.u32 	%rs66, %r149;
	mul.lo.s16 	%rs67, %rs66, 171;
	shr.u16 	%rs14, %rs67, 9;
	mul.lo.s16 	%rs68, %rs14, 3;
	sub.s16 	%rs69, %rs66, %rs68;
	cvt.u32.u16 	%r150, %rs69;
	and.b32  	%r151, %r150, 255;
	or.b32  	%r152, %r43, %r151;
	setp.eq.s32 	%p86, %r152, 0;
	add.s32 	%r153, %r43, %r151;
	setp.gt.u32 	%p87, %r153, 14;
	setp.eq.s32 	%p88, %r56, 3;
	or.pred  	%p89, %p86, %p88;
	setp.eq.s32 	%p90, %r65, 14;
	mul.lo.s32 	%r14, %r153, 14;
	add.s32 	%r155, %r48, 14;
	shr.u32 	%r156, %r155, 4;
	add.s32 	%r157, %r156, %r45;
	cvt.u16.u32 	%rs70, %r157;
	mul.lo.s16 	%rs71, %rs70, 171;
	shr.u16 	%rs15, %rs71, 9;
	mul.lo.s16 	%rs72, %rs15, 3;
	sub.s16 	%rs73, %rs70, %rs72;
	cvt.u32.u16 	%r158, %rs73;
	and.b32  	%r159, %r158, 255;
	or.b32  	%r160, %r43, %r159;
	setp.eq.s32 	%p91, %r160, 0;
	add.s32 	%r161, %r43, %r159;
	setp.gt.u32 	%p92, %r161, 14;
	setp.eq.s32 	%p93, %r56, 2;
	or.pred  	%p94, %p91, %p93;
	setp.eq.s32 	%p95, %r65, 15;
	mul.lo.s32 	%r15, %r161, 14;
	add.s32 	%r163, %r48, 15;
	shr.u32 	%r164, %r163, 4;
	add.s32 	%r165, %r164, %r45;
	cvt.u16.u32 	%rs74, %r165;
	mul.lo.s16 	%rs75, %rs74, 171;
	shr.u16 	%rs16, %rs75, 9;
	mul.lo.s16 	%rs76, %rs16, 3;
	sub.s16 	%rs77, %rs74, %rs76;
	cvt.u32.u16 	%r166, %rs77;
	and.b32  	%r167, %r166, 255;
	or.b32  	%r168, %r43, %r167;
	setp.eq.s32 	%p96, %r168, 0;
	add.s32 	%r169, %r43, %r167;
	setp.gt.u32 	%p97, %r169, 14;
	setp.eq.s32 	%p98, %r56, 1;
	or.pred  	%p99, %p96, %p98;
	setp.eq.s32 	%p100, %r65, 0;
	mul.lo.s32 	%r16, %r169, 14;
	add.s16 	%rs78, %rs22, 1;
	and.b16  	%rs79, %rs78, 255;
	mul.lo.s16 	%rs80, %rs79, 171;
	shr.u16 	%rs17, %rs80, 9;
	mul.lo.s16 	%rs81, %rs17, 3;
	sub.s16 	%rs82, %rs78, %rs81;
	cvt.u32.u16 	%r171, %rs82;
	and.b32  	%r172, %r171, 255;
	or.b32  	%r173, %r43, %r172;
	setp.ne.s32 	%p101, %r173, 0;
	add.s32 	%r174, %r43, %r172;
	setp.lt.u32 	%p102, %r174, 15;
	and.pred  	%p3, %p101, %p102;
	mul.lo.s32 	%r17, %r174, 14;
	add.s32 	%r176, %r48, 17;
	shr.u32 	%r177, %r176, 4;
	add.s32 	%r178, %r177, %r45;
	cvt.u16.u32 	%rs83, %r178;
	mul.lo.s16 	%rs84, %rs83, 171;
	shr.u16 	%rs18, %rs84, 9;
	mul.lo.s16 	%rs85, %rs18, 3;
	sub.s16 	%rs86, %rs83, %rs85;
	cvt.u32.u16 	%r179, %rs86;
	and.b32  	%r180, %r179, 255;
	or.b32  	%r181, %r43, %r180;
	setp.eq.s32 	%p103, %r181, 0;
	add.s32 	%r182, %r43, %r180;
	setp.gt.u32 	%p104, %r182, 14;
	or.pred  	%p105, %p103, %p30;
	mul.lo.s32 	%r18, %r182, 14;
	add.s32 	%r184, %r48, 18;
	shr.u32 	%r185, %r184, 4;
	add.s32 	%r186, %r185, %r45;
	cvt.u16.u32 	%rs87, %r186;
	mul.lo.s16 	%rs88, %rs87, 171;
	shr.u16 	%rs19, %rs88, 9;
	mul.lo.s16 	%rs89, %rs19, 3;
	sub.s16 	%rs90, %rs87, %rs89;
	cvt.u32.u16 	%r187, %rs90;
	and.b32  	%r188, %r187, 255;
	or.b32  	%r189, %r43, %r188;
	setp.eq.s32 	%p106, %r189, 0;
	add.s32 	%r190, %r43, %r188;
	setp.gt.u32 	%p107, %r190, 14;
	or.pred  	%p108, %p106, %p35;
	mul.lo.s32 	%r19, %r190, 14;
	mov.u32 	%r192, %ctaid.z;
	mul.lo.s32 	%r193, %r44, 2304;
	mad.lo.s32 	%r194, %r192, 6912, %r193;
	mul.lo.s32 	%r195, %r46, 7;
	cvt.u16.u32 	%rs91, %r195;
	mul.hi.u16 	%rs92, %rs91, 2731;
	shr.u16 	%rs93, %rs92, 1;
	mul.wide.u16 	%r196, %rs93, 1152;
	add.s32 	%r197, %r196, %r194;
	mul.lo.s16 	%rs94, %rs93, 48;
	sub.s16 	%rs95, %rs91, %rs94;
	mul.lo.s16 	%rs96, %rs95, 3;
	cvt.u32.u16 	%r198, %rs96;
	add.s32 	%r20, %r197, %r198;
	mul.lo.s32 	%r199, %r46, 21;
	mad.lo.s32 	%r200, %r44, 288, %r199;
	add.s16 	%rs97, %rs91, 1;
	mul.hi.u16 	%rs98, %rs97, 10923;
	shr.u16 	%rs99, %rs98, 3;
	mul.wide.u16 	%r201, %rs99, 1152;
	add.s32 	%r202, %r201, %r194;
	mul.lo.s16 	%rs100, %rs99, 48;
	sub.s16 	%rs101, %rs97, %rs100;
	mul.lo.s16 	%rs102, %rs101, 3;
	cvt.u32.u16 	%r203, %rs102;
	add.s32 	%r21, %r202, %r203;
	add.s16 	%rs103, %rs91, 2;
	mul.hi.u16 	%rs104, %rs103, 10923;
	shr.u16 	%rs105, %rs104, 3;
	mul.wide.u16 	%r204, %rs105, 1152;
	add.s32 	%r205, %r204, %r194;
	mul.lo.s16 	%rs106, %rs105, 48;
	sub.s16 	%rs107, %rs103, %rs106;
	mul.lo.s16 	%rs108, %rs107, 3;
	cvt.u32.u16 	%r206, %rs108;
	add.s32 	%r22, %r205, %r206;
	add.s16 	%rs109, %rs91, 3;
	mul.hi.u16 	%rs110, %rs109, 10923;
	shr.u16 	%rs111, %rs110, 3;
	mul.wide.u16 	%r207, %rs111, 1152;
	add.s32 	%r208, %r207, %r194;
	mul.lo.s16 	%rs112, %rs111, 48;
	sub.s16 	%rs113, %rs109, %rs112;
	mul.lo.s16 	%rs114, %rs113, 3;
	cvt.u32.u16 	%r209, %rs114;
	add.s32 	%r23, %r208, %r209;
	add.s16 	%rs115, %rs91, 4;
	mul.hi.u16 	%rs116, %rs115, 10923;
	shr.u16 	%rs117, %rs116, 3;
	mul.wide.u16 	%r210, %rs117, 1152;
	add.s32 	%r211, %r210, %r194;
	mul.lo.s16 	%rs118, %rs117, 48;
	sub.s16 	%rs119, %rs115, %rs118;
	mul.lo.s16 	%rs120, %rs119, 3;
	cvt.u32.u16 	%r212, %rs120;
	add.s32 	%r24, %r211, %r212;
	shl.b32 	%r213, %r44, 1;
	add.s16 	%rs121, %rs91, 5;
	mul.hi.u16 	%rs122, %rs121, 10923;
	shr.u16 	%rs123, %rs122, 3;
	cvt.u32.u16 	%r214, %rs123;
	add.s32 	%r25, %r213, %r214;
	shl.b32 	%r215, %r44, 5;
	mul.hi.u16 	%rs124, %rs121, 21846;
	cvt.u32.u16 	%r216, %rs124;
	add.s32 	%r217, %r215, %r216;
	setp.gt.u32 	%p109, %r217, 95;
	mad.lo.s32 	%r218, %r44, 96, %r195;
	setp.gt.u32 	%p110, %r218, 282;
	setp.gt.u32 	%p111, %r200, 848;
	or.pred  	%p112, %p65, %p111;
	mul.wide.u16 	%r220, %rs123, 1152;
	add.s32 	%r26, %r220, %r194;
	mul.lo.s16 	%rs125, %rs123, 48;
	sub.s16 	%rs126, %rs121, %rs125;
	mul.lo.s16 	%rs20, %rs126, 3;
	setp.gt.u32 	%p114, %r200, 847;
	or.pred  	%p115, %p65, %p114;
	setp.gt.u32 	%p117, %r200, 846;
	or.pred  	%p118, %p65, %p117;
	add.s16 	%rs127, %rs91, 6;
	mul.hi.u16 	%rs128, %rs127, 10923;
	shr.u16 	%rs129, %rs128, 3;
	cvt.u32.u16 	%r221, %rs129;
	add.s32 	%r27, %r213, %r221;
	mul.hi.u16 	%rs130, %rs91, 21846;
	cvt.u32.u16 	%r222, %rs130;
	add.s32 	%r223, %r215, %r222;
	setp.gt.u32 	%p120, %r223, 93;
	setp.gt.u32 	%p121, %r218, 281;
	setp.gt.u32 	%p122, %r200, 845;
	or.pred  	%p123, %p65, %p122;
	mul.wide.u16 	%r224, %rs129, 1152;
	add.s32 	%r28, %r224, %r194;
	mul.lo.s16 	%rs131, %rs129, 48;
	sub.s16 	%rs132, %rs127, %rs131;
	mul.lo.s16 	%rs21, %rs132, 3;
	setp.gt.u32 	%p125, %r200, 844;
	or.pred  	%p126, %p65, %p125;
	setp.gt.u32 	%p128, %r200, 843;
	or.pred  	%p129, %p65, %p128;
	or.pred  	%p131, %p31, %p29;
	or.pred  	%p4, %p131, %p32;
	or.pred  	%p132, %p36, %p34;
	or.pred  	%p5, %p132, %p37;
	or.pred  	%p133, %p41, %p39;
	or.pred  	%p6, %p133, %p42;
	or.pred  	%p134, %p46, %p44;
	or.pred  	%p7, %p134, %p47;
	or.pred  	%p135, %p51, %p49;
	or.pred  	%p8, %p135, %p52;
	or.pred  	%p136, %p56, %p54;
	or.pred  	%p9, %p136, %p57;
	or.pred  	%p137, %p61, %p59;
	or.pred  	%p10, %p137, %p62;
	or.pred  	%p138, %p69, %p67;
	or.pred  	%p11, %p138, %p70;
	or.pred  	%p139, %p74, %p72;
	or.pred  	%p12, %p139, %p75;
	or.pred  	%p140, %p79, %p77;
	or.pred  	%p13, %p140, %p80;
	or.pred  	%p141, %p84, %p82;
	or.pred  	%p14, %p141, %p85;
	or.pred  	%p142, %p89, %p87;
	or.pred  	%p15, %p142, %p90;
	or.pred  	%p143, %p94, %p92;
	or.pred  	%p16, %p143, %p95;
	or.pred  	%p144, %p99, %p97;
	or.pred  	%p17, %p144, %p100;
	or.pred  	%p145, %p105, %p104;
	or.pred  	%p18, %p145, %p32;
	or.pred  	%p146, %p108, %p107;
	or.pred  	%p19, %p146, %p37;
	or.pred  	%p147, %p109, %p110;
	or.pred  	%p20, %p147, %p112;
	or.pred  	%p21, %p147, %p115;
	or.pred  	%p22, %p147, %p118;
	or.pred  	%p148, %p120, %p121;
	or.pred  	%p23, %p148, %p123;
	or.pred  	%p24, %p148, %p126;
	or.pred  	%p25, %p148, %p129;
	mov.f32 	%f199, 0f00000000;
	mov.b32 	%r407, 0;
	not.pred 	%p149, %p1;
	cvt.u64.u32 	%rd9, %r1;
	not.pred 	%p202, %p3;
	mov.f32 	%f200, %f199;
$L__BB0_1:
	ld.param.u64 	%rd208, [default_function_kernel0_param_0];
	cvta.to.global.u64 	%rd1, %rd208;
	mov.u32 	%r225, %tid.x;
	mul.lo.s32 	%r226, %r225, 3;
	and.b32  	%r30, %r226, 15;
	bar.sync 	0;
	mov.f32 	%f180, 0f00000000;
	@%p149 bra 	$L__BB0_5;
	setp.eq.s32 	%p150, %r30, 0;
	@%p150 bra 	$L__BB0_5;
	setp.eq.s32 	%p151, %r30, 15;
	@%p151 bra 	$L__BB0_5;
	mul.lo.s32 	%r227, %r407, 3136;
	cvt.u64.u32 	%rd8, %r227;
	cvt.u64.u32 	%rd10, %r30;
	cvt.u32.u16 	%r228, %rs1;
	mul.wide.u32 	%rd11, %r228, 196;
	add.s64 	%rd12, %rd11, %rd10;
	add.s64 	%rd13, %rd12, %rd9;
	add.s64 	%rd14, %rd13, %rd8;
	shl.b64 	%rd15, %rd14, 2;
	add.s64 	%rd16, %rd1, %rd15;
	ld.global.nc.f32 	%f180, [%rd16+-60];
$L__BB0_5:
	mov.u32 	%r31, %tid.x;
	mov.u32 	%r229, %tid.z;
	shl.b32 	%r230, %r229, 8;
	mad.lo.s32 	%r231, %r31, 19, %r230;
	shl.b32 	%r232, %r231, 2;
	mov.u32 	%r233, _ZZ24default_function_kernel0E15pad_temp_shared;
	add.s32 	%r32, %r233, %r232;
	st.shared.f32 	[%r32], %f180;
	mov.f32 	%f181, 0f00000000;
	@%p4 bra 	$L__BB0_7;
	mul.lo.s32 	%r234, %r407, 3136;
	cvt.u64.u32 	%rd17, %r234;
	cvt.u64.u32 	%rd18, %r2;
	mad.lo.s32 	%r235, %r31, 19, 1;
	and.b32  	%r236, %r235, 15;
	cvt.u64.u32 	%rd19, %r236;
	cvt.u32.u16 	%r237, %rs2;
	mul.wide.u32 	%rd20, %r237, 196;
	add.s64 	%rd21, %rd20, %rd19;
	add.s64 	%rd22, %rd21, %rd18;
	add.s64 	%rd23, %rd22, %rd17;
	shl.b64 	%rd24, %rd23, 2;
	add.s64 	%rd25, %rd1, %rd24;
	ld.global.nc.f32 	%f181, [%rd25+-60];
$L__BB0_7:
	st.shared.f32 	[%r32+4], %f181;
	mov.f32 	%f182, 0f00000000;
	@%p5 bra 	$L__BB0_9;
	mul.lo.s32 	%r238, %r407, 3136;
	cvt.u64.u32 	%rd26, %r238;
	cvt.u64.u32 	%rd27, %r3;
	mad.lo.s32 	%r239, %r31, 19, 2;
	and.b32  	%r240, %r239, 15;
	cvt.u64.u32 	%rd28, %r240;
	cvt.u32.u16 	%r241, %rs3;
	mul.wide.u32 	%rd29, %r241, 196;
	add.s64 	%rd30, %rd29, %rd28;
	add.s64 	%rd31, %rd30, %rd27;
	add.s64 	%rd32, %rd31, %rd26;
	shl.b64 	%rd33, %rd32, 2;
	add.s64 	%rd34, %rd1, %rd33;
	ld.global.nc.f32 	%f182, [%rd34+-60];
$L__BB0_9:
	st.shared.f32 	[%r32+8], %f182;
	mov.f32 	%f183, 0f00000000;
	@%p6 bra 	$L__BB0_11;
	mul.lo.s32 	%r242, %r407, 3136;
	cvt.u64.u32 	%rd35, %r242;
	cvt.u64.u32 	%rd36, %r4;
	mad.lo.s32 	%r243, %r31, 19, 3;
	and.b32  	%r244, %r243, 15;
	cvt.u64.u32 	%rd37, %r244;
	cvt.u32.u16 	%r245, %rs4;
	mul.wide.u32 	%rd38, %r245, 196;
	add.s64 	%rd39, %rd38, %rd37;
	add.s64 	%rd40, %rd39, %rd36;
	add.s64 	%rd41, %rd40, %rd35;
	shl.b64 	%rd42, %rd41, 2;
	add.s64 	%rd43, %rd1, %rd42;
	ld.global.nc.f32 	%f183, [%rd43+-60];
$L__BB0_11:
	st.shared.f32 	[%r32+12], %f183;
	mov.f32 	%f184, 0f00000000;
	@%p7 bra 	$L__BB0_13;
	mul.lo.s32 	%r246, %r407, 3136;
	cvt.u64.u32 	%rd44, %r246;
	cvt.u64.u32 	%rd45, %r5;
	mad.lo.s32 	%r247, %r31, 19, 4;
	and.b32  	%r248, %r247, 15;
	cvt.u64.u32 	%rd46, %r248;
	cvt.u32.u16 	%r249, %rs5;
	mul.wide.u32 	%rd47, %r249, 196;
	add.s64 	%rd48, %rd47, %rd46;
	add.s64 	%rd49, %rd48, %rd45;
	add.s64 	%rd50, %rd49, %rd44;
	shl.b64 	%rd51, %rd50, 2;
	add.s64 	%rd52, %rd1, %rd51;
	ld.global.nc.f32 	%f184, [%rd52+-60];
$L__BB0_13:
	st.shared.f32 	[%r32+16], %f184;
	mov.f32 	%f185, 0f00000000;
	@%p8 bra 	$L__BB0_15;
	mul.lo.s32 	%r250, %r407, 3136;
	cvt.u64.u32 	%rd53, %r250;
	cvt.u64.u32 	%rd54, %r6;
	mad.lo.s32 	%r251, %r31, 19, 5;
	and.b32  	%r252, %r251, 15;
	cvt.u64.u32 	%rd55, %r252;
	cvt.u32.u16 	%r253, %rs6;
	mul.wide.u32 	%rd56, %r253, 196;
	add.s64 	%rd57, %rd56, %rd55;
	add.s64 	%rd58, %rd57, %rd54;
	add.s64 	%rd59, %rd58, %rd53;
	shl.b64 	%rd60, %rd59, 2;
	add.s64 	%rd61, %rd1, %rd60;
	ld.global.nc.f32 	%f185, [%rd61+-60];
$L__BB0_15:
	st.shared.f32 	[%r32+20], %f185;
	mov.f32 	%f186, 0f00000000;
	@%p9 bra 	$L__BB0_17;
	mul.lo.s32 	%r254, %r407, 3136;
	cvt.u64.u32 	%rd62, %r254;
	cvt.u64.u32 	%rd63, %r7;
	mad.lo.s32 	%r255, %r31, 19, 6;
	and.b32  	%r256, %r255, 15;
	cvt.u64.u32 	%rd64, %r256;
	cvt.u32.u16 	%r257, %rs7;
	mul.wide.u32 	%rd65, %r257, 196;
	add.s64 	%rd66, %rd65, %rd64;
	add.s64 	%rd67, %rd66, %rd63;
	add.s64 	%rd68, %rd67, %rd62;
	shl.b64 	%rd69, %rd68, 2;
	add.s64 	%rd70, %rd1, %rd69;
	ld.global.nc.f32 	%f186, [%rd70+-60];
$L__BB0_17:
	st.shared.f32 	[%r32+24], %f186;
	mov.f32 	%f187, 0f00000000;
	@%p10 bra 	$L__BB0_19;
	mul.lo.s32 	%r258, %r407, 3136;
	cvt.u64.u32 	%rd71, %r258;
	cvt.u64.u32 	%rd72, %r8;
	mad.lo.s32 	%r259, %r31, 19, 7;
	and.b32  	%r260, %r259, 15;
	cvt.u64.u32 	%rd73, %r260;
	cvt.u32.u16 	%r261, %rs8;
	mul.wide.u32 	%rd74, %r261, 196;
	add.s64 	%rd75, %rd74, %rd73;
	add.s64 	%rd76, %rd75, %rd72;
	add.s64 	%rd77, %rd76, %rd71;
	shl.b64 	%rd78, %rd77, 2;
	add.s64 	%rd79, %rd1, %rd78;
	ld.global.nc.f32 	%f187, [%rd79+-60];
$L__BB0_19:
	st.shared.f32 	[%r32+28], %f187;
	add.s32 	%r263, %r30, -7;
	setp.lt.u32 	%p152, %r263, 2;
	or.pred  	%p153, %p2, %p152;
	mov.f32 	%f188, 0f00000000;
	@%p153 bra 	$L__BB0_21;
	mul.lo.s32 	%r264, %r407, 3136;
	cvt.u64.u32 	%rd80, %r264;
	cvt.u64.u32 	%rd81, %r9;
	xor.b32  	%r265, %r30, 8;
	cvt.u64.u32 	%rd82, %r265;
	cvt.u32.u16 	%r266, %rs9;
	mul.wide.u32 	%rd83, %r266, 196;
	add.s64 	%rd84, %rd83, %rd82;
	add.s64 	%rd85, %rd84, %rd81;
	add.s64 	%rd86, %rd85, %rd80;
	shl.b64 	%rd87, %rd86, 2;
	add.s64 	%rd88, %rd1, %rd87;
	ld.global.nc.f32 	%f188, [%rd88+-60];
$L__BB0_21:
	st.shared.f32 	[%r32+32], %f188;
	mul.lo.s32 	%r267, %r31, 19;
	add.s32 	%r268, %r267, 9;
	shr.u32 	%r269, %r268, 4;
	mov.u32 	%r33, %tid.z;
	shl.b32 	%r270, %r33, 4;
	add.s32 	%r271, %r269, %r270;
	setp.gt.u32 	%p154, %r271, 47;
	setp.gt.u32 	%p155, %r31, 12;
	shl.b32 	%r272, %r33, 8;
	add.s32 	%r273, %r272, %r267;
	setp.gt.u32 	%p156, %r273, 758;
	or.pred  	%p157, %p155, %p156;
	or.pred  	%p159, %p154, %p157;
	@%p159 bra 	$L__BB0_25;
	mov.f32 	%f189, 0f00000000;
	@%p11 bra 	$L__BB0_24;
	mul.lo.s32 	%r274, %r407, 3136;
	cvt.u64.u32 	%rd89, %r274;
	cvt.u64.u32 	%rd90, %r10;
	mad.lo.s32 	%r275, %r31, 19, 9;
	and.b32  	%r276, %r275, 15;
	cvt.u64.u32 	%rd91, %r276;
	cvt.u32.u16 	%r277, %rs10;
	mul.wide.u32 	%rd92, %r277, 196;
	add.s64 	%rd93, %rd92, %rd91;
	add.s64 	%rd94, %rd93, %rd90;
	add.s64 	%rd95, %rd94, %rd89;
	shl.b64 	%rd96, %rd95, 2;
	add.s64 	%rd97, %rd1, %rd96;
	ld.global.nc.f32 	%f189, [%rd97+-60];
$L__BB0_24:
	st.shared.f32 	[%r32+36], %f189;
$L__BB0_25:
	mul.lo.s32 	%r278, %r31, 19;
	add.s32 	%r279, %r278, 10;
	shr.u32 	%r280, %r279, 4;
	shl.b32 	%r281, %r33, 4;
	add.s32 	%r282, %r280, %r281;
	setp.gt.u32 	%p160, %r282, 47;
	setp.gt.u32 	%p161, %r31, 12;
	shl.b32 	%r283, %r33, 8;
	add.s32 	%r284, %r283, %r278;
	setp.gt.u32 	%p162, %r284, 757;
	or.pred  	%p163, %p161, %p162;
	or.pred  	%p165, %p160, %p163;
	@%p165 bra 	$L__BB0_29;
	mov.f32 	%f190, 0f00000000;
	@%p12 bra 	$L__BB0_28;
	mul.lo.s32 	%r285, %r407, 3136;
	cvt.u64.u32 	%rd98, %r285;
	cvt.u64.u32 	%rd99, %r11;
	mad.lo.s32 	%r286, %r31, 19, 10;
	and.b32  	%r287, %r286, 15;
	cvt.u64.u32 	%rd100, %r287;
	cvt.u32.u16 	%r288, %rs11;
	mul.wide.u32 	%rd101, %r288, 196;
	add.s64 	%rd102, %rd101, %rd100;
	add.s64 	%rd103, %rd102, %rd99;
	add.s64 	%rd104, %rd103, %rd98;
	shl.b64 	%rd105, %rd104, 2;
	add.s64 	%rd106, %rd1, %rd105;
	ld.global.nc.f32 	%f190, [%rd106+-60];
$L__BB0_28:
	st.shared.f32 	[%r32+40], %f190;
$L__BB0_29:
	mul.lo.s32 	%r289, %r31, 19;
	add.s32 	%r290, %r289, 11;
	shr.u32 	%r291, %r290, 4;
	shl.b32 	%r292, %r33, 4;
	add.s32 	%r293, %r291, %r292;
	setp.gt.u32 	%p166, %r293, 47;
	setp.gt.u32 	%p167, %r31, 12;
	shl.b32 	%r294, %r33, 8;
	add.s32 	%r295, %r294, %r289;
	setp.gt.u32 	%p168, %r295, 756;
	or.pred  	%p169, %p167, %p168;
	or.pred  	%p171, %p166, %p169;
	@%p171 bra 	$L__BB0_33;
	mov.f32 	%f191, 0f00000000;
	@%p13 bra 	$L__BB0_32;
	mul.lo.s32 	%r296, %r407, 3136;
	cvt.u64.u32 	%rd107, %r296;
	cvt.u64.u32 	%rd108, %r12;
	mad.lo.s32 	%r297, %r31, 19, 11;
	and.b32  	%r298, %r297, 15;
	cvt.u64.u32 	%rd109, %r298;
	cvt.u32.u16 	%r299, %rs12;
	mul.wide.u32 	%rd110, %r299, 196;
	add.s64 	%rd111, %rd110, %rd109;
	add.s64 	%rd112, %rd111, %rd108;
	add.s64 	%rd113, %rd112, %rd107;
	shl.b64 	%rd114, %rd113, 2;
	add.s64 	%rd115, %rd1, %rd114;
	ld.global.nc.f32 	%f191, [%rd115+-60];
$L__BB0_32:
	st.shared.f32 	[%r32+44], %f191;
$L__BB0_33:
	mul.lo.s32 	%r300, %r31, 19;
	add.s32 	%r301, %r300, 12;
	shr.u32 	%r302, %r301, 4;
	shl.b32 	%r303, %r33, 4;
	add.s32 	%r304, %r302, %r303;
	setp.gt.u32 	%p172, %r304, 47;
	setp.gt.u32 	%p173, %r31, 12;
	shl.b32 	%r305, %r33, 8;
	add.s32 	%r306, %r305, %r300;
	setp.gt.u32 	%p174, %r306, 755;
	or.pred  	%p175, %p173, %p174;
	or.pred  	%p177, %p172, %p175;
	@%p177 bra 	$L__BB0_37;
	mov.f32 	%f192, 0f00000000;
	@%p14 bra 	$L__BB0_36;
	mul.lo.s32 	%r307, %r407, 3136;
	cvt.u64.u32 	%rd116, %r307;
	cvt.u64.u32 	%rd117, %r13;
	mad.lo.s32 	%r308, %r31, 19, 12;
	and.b32  	%r309, %r308, 15;
	cvt.u64.u32 	%rd118, %r309;
	cvt.u32.u16 	%r310, %rs13;
	mul.wide.u32 	%rd119, %r310, 196;
	add.s64 	%rd120, %rd119, %rd118;
	add.s64 	%rd121, %rd120, %rd117;
	add.s64 	%rd122, %rd121, %rd116;
	shl.b64 	%rd123, %rd122, 2;
	add.s64 	%rd124, %rd1, %rd123;
	ld.global.nc.f32 	%f192, [%rd124+-60];
$L__BB0_36:
	st.shared.f32 	[%r32+48], %f192;
$L__BB0_37:
	mul.lo.s32 	%r311, %r31, 19;
	add.s32 	%r312, %r311, 13;
	shr.u32 	%r313, %r312, 4;
	shl.b32 	%r314, %r33, 4;
	add.s32 	%r315, %r313, %r314;
	setp.gt.u32 	%p178, %r315, 47;
	setp.gt.u32 	%p179, %r31, 12;
	shl.b32 	%r316, %r33, 8;
	add.s32 	%r317, %r316, %r311;
	setp.gt.u32 	%p180, %r317, 754;
	or.pred  	%p181, %p179, %p180;
	or.pred  	%p183, %p178, %p181;
	@%p183 bra 	$L__BB0_41;
	mov.f32 	%f193, 0f00000000;
	@%p15 bra 	$L__BB0_40;
	mul.lo.s32 	%r318, %r407, 3136;
	cvt.u64.u32 	%rd125, %r318;
	cvt.u64.u32 	%rd126, %r14;
	mad.lo.s32 	%r319, %r31, 19, 13;
	and.b32  	%r320, %r319, 15;
	cvt.u64.u32 	%rd127, %r320;
	cvt.u32.u16 	%r321, %rs14;
	mul.wide.u32 	%rd128, %r321, 196;
	add.s64 	%rd129, %rd128, %rd127;
	add.s64 	%rd130, %rd129, %rd126;
	add.s64 	%rd131, %rd130, %rd125;
	shl.b64 	%rd132, %rd131, 2;
	add.s64 	%rd133, %rd1, %rd132;
	ld.global.nc.f32 	%f193, [%rd133+-60];
$L__BB0_40:
	st.shared.f32 	[%r32+52], %f193;
$L__BB0_41:
	mul.lo.s32 	%r322, %r31, 19;
	add.s32 	%r323, %r322, 14;
	shr.u32 	%r324, %r323, 4;
	shl.b32 	%r325, %r33, 4;
	add.s32 	%r326, %r324, %r325;
	setp.gt.u32 	%p184, %r326, 47;
	setp.gt.u32 	%p185, %r31, 12;
	shl.b32 	%r327, %r33, 8;
	add.s32 	%r328, %r327, %r322;
	setp.gt.u32 	%p186, %r328, 753;
	or.pred  	%p187, %p185, %p186;
	or.pred  	%p189, %p184, %p187;
	@%p189 bra 	$L__BB0_45;
	mov.f32 	%f194, 0f00000000;
	@%p16 bra 	$L__BB0_44;
	mul.lo.s32 	%r329, %r407, 3136;
	cvt.u64.u32 	%rd134, %r329;
	cvt.u64.u32 	%rd135, %r15;
	mad.lo.s32 	%r330, %r31, 19, 14;
	and.b32  	%r331, %r330, 15;
	cvt.u64.u32 	%rd136, %r331;
	cvt.u32.u16 	%r332, %rs15;
	mul.wide.u32 	%rd137, %r332, 196;
	add.s64 	%rd138, %rd137, %rd136;
	add.s64 	%rd139, %rd138, %rd135;
	add.s64 	%rd140, %rd139, %rd134;
	shl.b64 	%rd141, %rd140, 2;
	add.s64 	%rd142, %rd1, %rd141;
	ld.global.nc.f32 	%f194, [%rd142+-60];
$L__BB0_44:
	st.shared.f32 	[%r32+56], %f194;
$L__BB0_45:
	mul.lo.s32 	%r333, %r31, 19;
	add.s32 	%r334, %r333, 15;
	shr.u32 	%r335, %r334, 4;
	shl.b32 	%r336, %r33, 4;
	add.s32 	%r337, %r335, %r336;
	setp.gt.u32 	%p190, %r337, 47;
	setp.gt.u32 	%p191, %r31, 12;
	shl.b32 	%r338, %r33, 8;
	add.s32 	%r339, %r338, %r333;
	setp.gt.u32 	%p192, %r339, 752;
	or.pred  	%p193, %p191, %p192;
	or.pred  	%p195, %p190, %p193;
	@%p195 bra 	$L__BB0_49;
	mov.f32 	%f195, 0f00000000;
	@%p17 bra 	$L__BB0_48;
	mul.lo.s32 	%r340, %r407, 3136;
	cvt.u64.u32 	%rd143, %r340;
	cvt.u64.u32 	%rd144, %r16;
	mad.lo.s32 	%r341, %r31, 19, -1;
	and.b32  	%r342, %r341, 15;
	cvt.u64.u32 	%rd145, %r342;
	cvt.u32.u16 	%r343, %rs16;
	mul.wide.u32 	%rd146, %r343, 196;
	add.s64 	%rd147, %rd146, %rd145;
	add.s64 	%rd148, %rd147, %rd144;
	add.s64 	%rd149, %rd148, %rd143;
	shl.b64 	%rd150, %rd149, 2;
	add.s64 	%rd151, %rd1, %rd150;
	ld.global.nc.f32 	%f195, [%rd151+-60];
$L__BB0_48:
	st.shared.f32 	[%r32+60], %f195;
$L__BB0_49:
	mul.lo.s32 	%r344, %r31, 19;
	shr.u32 	%r345, %r344, 4;
	shl.b32 	%r346, %r33, 4;
	add.s32 	%r347, %r345, %r346;
	setp.gt.u32 	%p196, %r347, 46;
	setp.gt.u32 	%p197, %r31, 12;
	shl.b32 	%r348, %r33, 8;
	add.s32 	%r349, %r348, %r344;
	setp.gt.u32 	%p198, %r349, 751;
	or.pred  	%p199, %p197, %p198;
	or.pred  	%p201, %p196, %p199;
	mov.f32 	%f196, 0f00000000;
	@%p201 bra 	$L__BB0_55;
	@%p202 bra 	$L__BB0_54;
	setp.eq.s32 	%p203, %r30, 0;
	@%p203 bra 	$L__BB0_54;
	setp.eq.s32 	%p204, %r30, 15;
	@%p204 bra 	$L__BB0_54;
	mul.lo.s32 	%r350, %r407, 3136;
	cvt.u64.u32 	%rd152, %r350;
	cvt.u64.u32 	%rd153, %r17;
	cvt.u64.u32 	%rd154, %r30;
	cvt.u32.u16 	%r351, %rs17;
	mul.wide.u32 	%rd155, %r351, 196;
	add.s64 	%rd156, %rd155, %rd154;
	add.s64 	%rd157, %rd156, %rd153;
	add.s64 	%rd158, %rd157, %rd152;
	shl.b64 	%rd159, %rd158, 2;
	add.s64 	%rd160, %rd1, %rd159;
	ld.global.nc.f32 	%f196, [%rd160+-60];
$L__BB0_54:
	st.shared.f32 	[%r32+64], %f196;
$L__BB0_55:
	mul.lo.s32 	%r352, %r31, 19;
	add.s32 	%r353, %r352, 17;
	shr.u32 	%r354, %r353, 4;
	shl.b32 	%r355, %r33, 4;
	add.s32 	%r356, %r354, %r355;
	setp.gt.u32 	%p205, %r356, 47;
	setp.gt.u32 	%p206, %r31, 12;
	shl.b32 	%r357, %r33, 8;
	add.s32 	%r358, %r357, %r352;
	setp.gt.u32 	%p207, %r358, 750;
	or.pred  	%p208, %p206, %p207;
	or.pred  	%p210, %p205, %p208;
	@%p210 bra 	$L__BB0_59;
	mov.f32 	%f197, 0f00000000;
	@%p18 bra 	$L__BB0_58;
	mul.lo.s32 	%r359, %r407, 3136;
	cvt.u64.u32 	%rd161, %r359;
	cvt.u64.u32 	%rd162, %r18;
	mad.lo.s32 	%r360, %r31, 19, 1;
	and.b32  	%r361, %r360, 15;
	cvt.u64.u32 	%rd163, %r361;
	cvt.u32.u16 	%r362, %rs18;
	mul.wide.u32 	%rd164, %r362, 196;
	add.s64 	%rd165, %rd164, %rd163;
	add.s64 	%rd166, %rd165, %rd162;
	add.s64 	%rd167, %rd166, %rd161;
	shl.b64 	%rd168, %rd167, 2;
	add.s64 	%rd169, %rd1, %rd168;
	ld.global.nc.f32 	%f197, [%rd169+-60];
$L__BB0_58:
	st.shared.f32 	[%r32+68], %f197;
$L__BB0_59:
	mul.lo.s32 	%r363, %r31, 19;
	add.s32 	%r364, %r363, 18;
	shr.u32 	%r365, %r364, 4;
	shl.b32 	%r366, %r33, 4;
	add.s32 	%r367, %r365, %r366;
	setp.gt.u32 	%p211, %r367, 47;
	setp.gt.u32 	%p212, %r31, 12;
	shl.b32 	%r368, %r33, 8;
	add.s32 	%r369, %r368, %r363;
	setp.gt.u32 	%p213, %r369, 749;
	or.pred  	%p214, %p212, %p213;
	or.pred  	%p216, %p211, %p214;
	@%p216 bra 	$L__BB0_63;
	mov.f32 	%f198, 0f00000000;
	@%p19 bra 	$L__BB0_62;
	mul.lo.s32 	%r370, %r407, 3136;
	cvt.u64.u32 	%rd170, %r370;
	cvt.u64.u32 	%rd171, %r19;
	mad.lo.s32 	%r371, %r31, 19, 2;
	and.b32  	%r372, %r371, 15;
	cvt.u64.u32 	%rd172, %r372;
	cvt.u32.u16 	%r373, %rs19;
	mul.wide.u32 	%rd173, %r373, 196;
	add.s64 	%rd174, %rd173, %rd172;
	add.s64 	%rd175, %rd174, %rd171;
	add.s64 	%rd176, %rd175, %rd170;
	shl.b64 	%rd177, %rd176, 2;
	add.s64 	%rd178, %rd1, %rd177;
	ld.global.nc.f32 	%f198, [%rd178+-60];
$L__BB0_62:
	st.shared.f32 	[%r32+72], %f198;
$L__BB0_63:
	ld.param.u64 	%rd209, [default_function_kernel0_param_1];
	setp.gt.u32 	%p217, %r25, 5;
	mul.lo.s32 	%r34, %r407, 144;
	add.s32 	%r374, %r20, %r34;
	cvta.to.global.u64 	%rd2, %rd209;
	mul.wide.u32 	%rd179, %r374, 4;
	add.s64 	%rd180, %rd2, %rd179;
	ld.global.nc.f32 	%f67, [%rd180];
	mov.u32 	%r375, %tid.z;
	mov.u32 	%r376, %tid.x;
	mul.lo.s32 	%r377, %r376, 21;
	mad.lo.s32 	%r378, %r375, 288, %r377;
	shl.b32 	%r379, %r378, 2;
	mov.u32 	%r380, _ZZ24default_function_kernel0E13kernel_shared;
	add.s32 	%r35, %r380, %r379;
	st.shared.f32 	[%r35], %f67;
	ld.global.nc.f32 	%f68, [%rd180+4];
	st.shared.f32 	[%r35+4], %f68;
	ld.global.nc.f32 	%f69, [%rd180+8];
	st.shared.f32 	[%r35+8], %f69;
	add.s32 	%r381, %r21, %r34;
	mul.wide.u32 	%rd181, %r381, 4;
	add.s64 	%rd182, %rd2, %rd181;
	ld.global.nc.f32 	%f70, [%rd182];
	st.shared.f32 	[%r35+12], %f70;
	ld.global.nc.f32 	%f71, [%rd182+4];
	st.shared.f32 	[%r35+16], %f71;
	ld.global.nc.f32 	%f72, [%rd182+8];
	st.shared.f32 	[%r35+20], %f72;
	add.s32 	%r382, %r22, %r34;
	mul.wide.u32 	%rd183, %r382, 4;
	add.s64 	%rd184, %rd2, %rd183;
	ld.global.nc.f32 	%f73, [%rd184];
	st.shared.f32 	[%r35+24], %f73;
	ld.global.nc.f32 	%f74, [%rd184+4];
	st.shared.f32 	[%r35+28], %f74;
	ld.global.nc.f32 	%f75, [%rd184+8];
	st.shared.f32 	[%r35+32], %f75;
	add.s32 	%r383, %r23, %r34;
	mul.wide.u32 	%rd185, %r383, 4;
	add.s64 	%rd186, %rd2, %rd185;
	ld.global.nc.f32 	%f76, [%rd186];
	st.shared.f32 	[%r35+36], %f76;
	ld.global.nc.f32 	%f77, [%rd186+4];
	st.shared.f32 	[%r35+40], %f77;
	ld.global.nc.f32 	%f78, [%rd186+8];
	st.shared.f32 	[%r35+44], %f78;
	add.s32 	%r384, %r24, %r34;
	mul.wide.u32 	%rd187, %r384, 4;
	add.s64 	%rd188, %rd2, %rd187;
	ld.global.nc.f32 	%f79, [%rd188];
	st.shared.f32 	[%r35+48], %f79;
	ld.global.nc.f32 	%f80, [%rd188+4];
	st.shared.f32 	[%r35+52], %f80;
	ld.global.nc.f32 	%f81, [%rd188+8];
	st.shared.f32 	[%r35+56], %f81;
	@%p217 bra 	$L__BB0_70;
	@%p20 bra 	$L__BB0_66;
	cvt.u32.u16 	%r385, %rs20;
	add.s32 	%r386, %r26, %r385;
	add.s32 	%r387, %r386, %r34;
	mul.wide.u32 	%rd189, %r387, 4;
	add.s64 	%rd190, %rd2, %rd189;
	ld.global.nc.f32 	%f82, [%rd190];
	st.shared.f32 	[%r35+60], %f82;
$L__BB0_66:
	cvt.u64.u16 	%rd191, %rs20;
	cvt.u64.u32 	%rd192, %r26;
	cvt.u64.u32 	%rd193, %r34;
	add.s64 	%rd194, %rd192, %rd191;
	add.s64 	%rd195, %rd194, %rd193;
	shl.b64 	%rd196, %rd195, 2;
	add.s64 	%rd3, %rd2, %rd196;
	@%p21 bra 	$L__BB0_68;
	ld.global.nc.f32 	%f83, [%rd3+4];
	st.shared.f32 	[%r35+64], %f83;
$L__BB0_68:
	@%p22 bra 	$L__BB0_70;
	ld.global.nc.f32 	%f84, [%rd3+8];
	st.shared.f32 	[%r35+68], %f84;
$L__BB0_70:
	setp.gt.u32 	%p218, %r27, 5;
	@%p218 bra 	$L__BB0_77;
	@%p23 bra 	$L__BB0_73;
	cvt.u32.u16 	%r388, %rs21;
	add.s32 	%r389, %r28, %r388;
	add.s32 	%r390, %r389, %r34;
	mul.wide.u32 	%rd197, %r390, 4;
	add.s64 	%rd198, %rd2, %rd197;
	ld.global.nc.f32 	%f85, [%rd198];
	st.shared.f32 	[%r35+72], %f85;
$L__BB0_73:
	cvt.u64.u16 	%rd199, %rs21;
	cvt.u64.u32 	%rd200, %r28;
	cvt.u64.u32 	%rd201, %r34;
	add.s64 	%rd202, %rd200, %rd199;
	add.s64 	%rd203, %rd202, %rd201;
	shl.b64 	%rd204, %rd203, 2;
	add.s64 	%rd4, %rd2, %rd204;
	@%p24 bra 	$L__BB0_75;
	ld.global.nc.f32 	%f86, [%rd4+4];
	st.shared.f32 	[%r35+76], %f86;
$L__BB0_75:
	@%p25 bra 	$L__BB0_77;
	ld.global.nc.f32 	%f87, [%rd4+8];
	st.shared.f32 	[%r35+80], %f87;
$L__BB0_77:
	mov.u32 	%r392, %tid.z;
	mov.u32 	%r393, _ZZ24default_function_kernel0E13kernel_shared;
	mad.lo.s32 	%r394, %r392, 576, %r393;
	add.s32 	%r408, %r394, 1796;
	bar.sync 	0;
	mov.b32 	%r409, 192;
$L__BB0_78:
	mov.u32 	%r395, %tid.x;
	shl.b32 	%r396, %r395, 2;
	mov.u32 	%r397, _ZZ24default_function_kernel0E15pad_temp_shared;
	add.s32 	%r398, %r397, %r396;
	add.s32 	%r399, %r398, %r409;
	ld.shared.f32 	%f88, [%r399+-192];
	ld.shared.f32 	%f89, [%r399+-188];
	ld.shared.f32 	%f90, [%r399+-184];
	ld.shared.f32 	%f91, [%r399];
	ld.shared.f32 	%f92, [%r399+4];
	ld.shared.f32 	%f93, [%r399+8];
	ld.shared.f32 	%f94, [%r408+-1796];
	ld.shared.f32 	%f95, [%r408+-68];
	ld.shared.f32 	%f96, [%r408+-1792];
	ld.shared.f32 	%f97, [%r408+-64];
	ld.shared.f32 	%f98, [%r408+-1788];
	ld.shared.f32 	%f99, [%r408+-60];
	ld.shared.f32 	%f100, [%r408+-1760];
	ld.shared.f32 	%f101, [%r408+-32];
	ld.shared.f32 	%f102, [%r408+-1756];
	ld.shared.f32 	%f103, [%r408+-28];
	ld.shared.f32 	%f104, [%r408+-1752];
	ld.shared.f32 	%f105, [%r408+-24];
	fma.rn.f32 	%f106, %f88, %f94, %f200;
	fma.rn.f32 	%f107, %f88, %f95, %f199;
	fma.rn.f32 	%f108, %f89, %f96, %f106;
	fma.rn.f32 	%f109, %f89, %f97, %f107;
	fma.rn.f32 	%f110, %f90, %f98, %f108;
	fma.rn.f32 	%f111, %f90, %f99, %f109;
	fma.rn.f32 	%f112, %f91, %f100, %f110;
	fma.rn.f32 	%f113, %f91, %f101, %f111;
	fma.rn.f32 	%f114, %f92, %f102, %f112;
	fma.rn.f32 	%f115, %f92, %f103, %f113;
	fma.rn.f32 	%f116, %f93, %f104, %f114;
	fma.rn.f32 	%f117, %f93, %f105, %f115;
	ld.shared.f32 	%f118, [%r399+-128];
	ld.shared.f32 	%f119, [%r399+-124];
	ld.shared.f32 	%f120, [%r399+-120];
	ld.shared.f32 	%f121, [%r399+64];
	ld.shared.f32 	%f122, [%r399+68];
	ld.shared.f32 	%f123, [%r399+72];
	ld.shared.f32 	%f124, [%r408+-1784];
	ld.shared.f32 	%f125, [%r408+-56];
	ld.shared.f32 	%f126, [%r408+-1780];
	ld.shared.f32 	%f127, [%r408+-52];
	ld.shared.f32 	%f128, [%r408+-1776];
	ld.shared.f32 	%f129, [%r408+-48];
	ld.shared.f32 	%f130, [%r408+-1748];
	ld.shared.f32 	%f131, [%r408+-20];
	ld.shared.f32 	%f132, [%r408+-1744];
	ld.shared.f32 	%f133, [%r408+-16];
	ld.shared.f32 	%f134, [%r408+-1740];
	ld.shared.f32 	%f135, [%r408+-12];
	fma.rn.f32 	%f136, %f118, %f124, %f116;
	fma.rn.f32 	%f137, %f118, %f125, %f117;
	fma.rn.f32 	%f138, %f119, %f126, %f136;
	fma.rn.f32 	%f139, %f119, %f127, %f137;
	fma.rn.f32 	%f140, %f120, %f128, %f138;
	fma.rn.f32 	%f141, %f120, %f129, %f139;
	fma.rn.f32 	%f142, %f121, %f130, %f140;
	fma.rn.f32 	%f143, %f121, %f131, %f141;
	fma.rn.f32 	%f144, %f122, %f132, %f142;
	fma.rn.f32 	%f145, %f122, %f133, %f143;
	fma.rn.f32 	%f146, %f123, %f134, %f144;
	fma.rn.f32 	%f147, %f123, %f135, %f145;
	ld.shared.f32 	%f148, [%r399+-64];
	ld.shared.f32 	%f149, [%r399+-60];
	ld.shared.f32 	%f150, [%r399+-56];
	ld.shared.f32 	%f151, [%r399+128];
	ld.shared.f32 	%f152, [%r399+132];
	ld.shared.f32 	%f153, [%r399+136];
	ld.shared.f32 	%f154, [%r408+-1772];
	ld.shared.f32 	%f155, [%r408+-44];
	ld.shared.f32 	%f156, [%r408+-1768];
	ld.shared.f32 	%f157, [%r408+-40];
	ld.shared.f32 	%f158, [%r408+-1764];
	ld.shared.f32 	%f159, [%r408+-36];
	ld.shared.f32 	%f160, [%r408+-1736];
	ld.shared.f32 	%f161, [%r408+-8];
	ld.shared.f32 	%f162, [%r408+-1732];
	ld.shared.f32 	%f163, [%r408+-4];
	ld.shared.f32 	%f164, [%r408+-1728];
	ld.shared.f32 	%f165, [%r408];
	fma.rn.f32 	%f166, %f148, %f154, %f146;
	fma.rn.f32 	%f167, %f148, %f155, %f147;
	fma.rn.f32 	%f168, %f149, %f156, %f166;
	fma.rn.f32 	%f169, %f149, %f157, %f167;
	fma.rn.f32 	%f170, %f150, %f158, %f168;
	fma.rn.f32 	%f171, %f150, %f159, %f169;
	fma.rn.f32 	%f172, %f151, %f160, %f170;
	fma.rn.f32 	%f173, %f151, %f161, %f171;
	fma.rn.f32 	%f174, %f152, %f162, %f172;
	fma.rn.f32 	%f175, %f152, %f163, %f173;
	fma.rn.f32 	%f200, %f153, %f164, %f174;
	fma.rn.f32 	%f199, %f153, %f165, %f175;
	add.s32 	%r409, %r409, 384;
	add.s32 	%r408, %r408, 72;
	setp.ne.s32 	%p219, %r409, 3264;
	@%p219 bra 	$L__BB0_78;
	add.s32 	%r407, %r407, 1;
	setp.ne.s32 	%p220, %r407, 8;
	@%p220 bra 	$L__BB0_1;
	ld.param.u64 	%rd210, [default_function_kernel0_param_2];
	cvta.to.global.u64 	%rd205, %rd210;
	mov.u32 	%r400, %ctaid.z;
	mov.u32 	%r401, %tid.z;
	mov.u32 	%r402, %ctaid.y;
	mov.u32 	%r403, %tid.x;
	mad.lo.s32 	%r404, %r401, 196, %r403;
	mad.lo.s32 	%r405, %r400, 1176, %r404;
	mad.lo.s32 	%r406, %r402, 14, %r405;
	mul.wide.u32 	%rd206, %r406, 4;
	add.s64 	%rd207, %rd205, %rd206;
	st.global.f32 	[%rd207], %f200;
	st.global.f32 	[%rd207+2352], %f199;
	ret;

}


// ===== COMPILED SASS (sm_100) =====

	.target	sm_100

	.elftype	@"ET_EXEC"


//--------------------- .note.nv.tkinfo           --------------------------
	.section	.note.nv.tkinfo,"",@"SHT_NOTE"
	.sectionflags	@"SHF_NOTE_NV_TKINFO"
	.tkinfo
        /*0018*/ 	.word	0x00000002
        /*0030*/ 	.string	""
        /*0030*/ 	.string	"ptxas"
        /*0030*/ 	.string	"Cuda compilation tools, release 13.0, V13.0.88"
        /*0030*/ 	.string	"Build cuda_13.0.r13.0/compiler.36424714_0"
        /*0030*/ 	.string	"-arch sm_100 -m 64 "



//--------------------- .note.nv.cuinfo           --------------------------
	.section	.note.nv.cuinfo,"",@"SHT_NOTE"
	.sectionflags	@"SHF_NOTE_NV_CUINFO"
        /*0018*/ 	.short	0x0002
        /*001a*/ 	.short	0x0064
        /*001c*/ 	.short	0x0082
	.zero		2


//--------------------- .nv.info                  --------------------------
	.section	.nv.info,"",@"SHT_CUDA_INFO"
	.align	4


	//----- nvinfo : EIATTR_REGCOUNT
	.align		4
        /*0000*/ 	.byte	0x04, 0x2f
        /*0002*/ 	.short	(.L_1 - .L_0)
	.align		4
.L_0:
        /*0004*/ 	.word	index@(default_function_kernel0)
        /*0008*/ 	.word	0x00000050


	//----- nvinfo : EIATTR_FRAME_SIZE
	.align		4
.L_1:
        /*000c*/ 	.byte	0x04, 0x11
        /*000e*/ 	.short	(.L_3 - .L_2)
	.align		4
.L_2:
        /*0010*/ 	.word	index@(default_function_kernel0)
        /*0014*/ 	.word	0x00000000


	//----- nvinfo : EIATTR_MIN_STACK_SIZE
	.align		4
.L_3:
        /*0018*/ 	.byte	0x04, 0x12
        /*001a*/ 	.short	(.L_5 - .L_4)
	.align		4
.L_4:
        /*001c*/ 	.word	index@(default_function_kernel0)
        /*0020*/ 	.word	0x00000000
.L_5:


//--------------------- .nv.compat                --------------------------
	.section	.nv.compat,"",@"SHT_CUDA_COMPAT_INFO"
	.align	4
        /*0000*/ 	.byte	0x02, 0x09, 0x00, 0x00, 0x02, 0x02, 0x01, 0x00, 0x02, 0x05, 0x05, 0x00, 0x03, 0x07, 0x01, 0x01
        /*0010*/ 	.byte	0x02, 0x03, 0x00, 0x00, 0x02, 0x06, 0x01, 0x00, 0x04, 0x0b, 0x08, 0x00, 0x09, 0x00, 0x00, 0x00
        /*0020*/ 	.byte	0x00, 0x00, 0x00, 0x00


//--------------------- .nv.info.default_function_kernel0 --------------------------
	.section	.nv.info.default_function_kernel0,"",@"SHT_CUDA_INFO"
	.sectionflags	@""
	.align	4


	//----- nvinfo : EIATTR_CUDA_API_VERSION
	.align		4
        /*0000*/ 	.byte	0x04, 0x37
        /*0002*/ 	.short	(.L_7 - .L_6)
.L_6:
        /*0004*/ 	.word	0x00000082


	//----- nvinfo : EIATTR_KPARAM_INFO
	.align		4
.L_7:
        /*0008*/ 	.byte	0x04, 0x17
        /*000a*/ 	.short	(.L_9 - .L_8)
.L_8:
        /*000c*/ 	.word	0x00000000
        /*0010*/ 	.short	0x0002
        /*0012*/ 	.short	0x0010
        /*0014*/ 	.byte	0x00, 0xf5, 0x21, 0x00


	//----- nvinfo : EIATTR_KPARAM_INFO
	.align		4
.L_9:
        /*0018*/ 	.byte	0x04, 0x17
        /*001a*/ 	.short	(.L_11 - .L_10)
.L_10:
        /*001c*/ 	.word	0x00000000
        /*0020*/ 	.short	0x0001
        /*0022*/ 	.short	0x0008
        /*0024*/ 	.byte	0x00, 0xf5, 0x21, 0x00


	//----- nvinfo : EIATTR_KPARAM_INFO
	.align		4
.L_11:
        /*0028*/ 	.byte	0x04, 0x17
        /*002a*/ 	.short	(.L_13 - .L_12)
.L_12:
        /*002c*/ 	.word	0x00000000
        /*0030*/ 	.short	0x0000
        /*0032*/ 	.short	0x0000
        /*0034*/ 	.byte	0x00, 0xf5, 0x21, 0x00


	//----- nvinfo : EIATTR_SPARSE_MMA_MASK
	.align		4
.L_13:
        /*0038*/ 	.byte	0x03, 0x50
        /*003a*/ 	.short	0x0000


	//----- nvinfo : EIATTR_MAXREG_COUNT
	.align		4
        /*003c*/ 	.byte	0x03, 0x1b
        /*003e*/ 	.short	0x00ff


	//----- nvinfo : EIATTR_NUM_BARRIERS
	.align		4
        /*0040*/ 	.byte	0x02, 0x4c
        /*0042*/ 	.byte	0x01
	.zero		1


	//----- nvinfo : EIATTR_MERCURY_ISA_VERSION
	.align		4
        /*0044*/ 	.byte	0x03, 0x5f
        /*0046*/ 	.short	0x0101


	//----- nvinfo : EIATTR_VRC_CTA_INIT_COUNT
	.align		4
        /*0048*/ 	.byte	0x02, 0x4a
	.zero		1
	.zero		1


	//----- nvinfo : EIATTR_EXIT_INSTR_OFFSETS
	.align		4
        /*004c*/ 	.byte	0x04, 0x1c
        /*004e*/ 	.short	(.L_15 - .L_14)


	//   ....[0]....
.L_14:
        /*0050*/ 	.word	0x000049d0


	//----- nvinfo : EIATTR_CRS_STACK_SIZE
	.align		4
.L_15:
        /*0054*/ 	.byte	0x04, 0x1e
        /*0056*/ 	.short	(.L_17 - .L_16)
.L_16:
        /*0058*/ 	.word	0x00000000


	//----- nvinfo : EIATTR_CBANK_PARAM_SIZE
	.align		4
.L_17:
        /*005c*/ 	.byte	0x03, 0x19
        /*005e*/ 	.short	0x0018


	//----- nvinfo : EIATTR_PARAM_CBANK
	.align		4
        /*0060*/ 	.byte	0x04, 0x0a
        /*0062*/ 	.short	(.L_19 - .L_18)
	.align		4
.L_18:
        /*0064*/ 	.word	index@(.nv.constant0.default_function_kernel0)
        /*0068*/ 	.short	0x0380
        /*006a*/ 	.short	0x0018


	//----- nvinfo : EIATTR_SW_WAR
	.align		4
.L_19:
        /*006c*/ 	.byte	0x04, 0x36
        /*006e*/ 	.short	(.L_21 - .L_20)
.L_20:
        /*0070*/ 	.word	0x00000008
.L_21:


//--------------------- .nv.callgraph             --------------------------
	.section	.nv.callgraph,"",@"SHT_CUDA_CALLGRAPH"
	.align	4
	.sectionentsize	8
	.align		4
        /*0000*/ 	.word	0x00000000
	.align		4
        /*0004*/ 	.word	0xffffffff
	.align		4
        /*0008*/ 	.word	0x00000000
	.align		4
        /*000c*/ 	.word	0xfffffffe
	.align		4
        /*0010*/ 	.word	0x00000000
	.align		4
        /*0014*/ 	.word	0xfffffffd
	.align		4
        /*0018*/ 	.word	0x00000000
	.align		4
        /*001c*/ 	.word	0xfffffffc


//--------------------- .text.default_function_kernel0 --------------------------
	.section	.text.default_function_kernel0,"ax",@progbits
	.align	128
        .global         default_function_kernel0
        .type           default_function_kernel0,@function
        .size           default_function_kernel0,(.L_x_47 - default_function_kernel0)
        .other          default_function_kernel0,@"STO_CUDA_ENTRY STV_DEFAULT"
default_function_kernel0:
.text.default_function_kernel0:
[----:B------:R-:W-:Y:S01]  /*0000*/  LDC R1, c[0x0][0x37c] ;  /* 0x0000df00ff017b82 */ /* 0x000fe20000000800 */
[----:B------:R-:W0:Y:S07]  /*0010*/  S2R R30, SR_TID.X ;  /* 0x00000000001e7919 */ /* 0x000e2e0000002100 */
[----:B------:R-:W1:Y:S01]  /*0020*/  S2UR UR4, SR_CTAID.Y ;  /* 0x00000000000479c3 */ /* 0x000e620000002600 */
[----:B------:R-:W-:Y:S01]  /*0030*/  LOP3.LUT R60, R60, 0xffffffdf, RZ, 0xc0, !PT ;  /* 0xffffffdf3c3c7812 */ /* 0x000fe200078ec0ff */
[----:B------:R-:W2:Y:S01]  /*0040*/  LDCU.64 UR6, c[0x0][0x358] ;  /* 0x00006b00ff0677ac */ /* 0x000ea20008000a00 */
[----:B------:R-:W3:Y:S01]  /*0050*/  S2R R5, SR_TID.Z ;  /* 0x0000000000057919 */ /* 0x000ee20000002300 */
[C---:B0-----:R-:W-:Y:S01]  /*0060*/  IMAD R6, R30.reuse, 0x13, RZ ;  /* 0x000000131e067824 */ /* 0x041fe200078e02ff */
[C---:B------:R-:W-:Y:S01]  /*0070*/  ISETP.GT.U32.AND P1, PT, R30.reuse, 0xc, PT ;  /* 0x0000000c1e00780c */ /* 0x040fe20003f24070 */
[----:B------:R-:W-:-:S02]  /*0080*/  IMAD R4, R30, 0x7, RZ ;  /* 0x000000071e047824 */ /* 0x000fc400078e02ff */
[C---:B---3--:R-:W-:Y:S02]  /*0090*/  IMAD.SHL.U32 R41, R5.reuse, 0x10, RZ ;  /* 0x0000001005297824 */ /* 0x048fe400078e00ff */
[----:B------:R-:W-:Y:S01]  /*00a0*/  VIADD R0, R6, 0xf ;  /* 0x0000000f06007836 */ /* 0x000fe20000000000 */
[C---:B------:R-:W-:Y:S01]  /*00b0*/  LOP3.LUT R11, R4.reuse, 0xffff, RZ, 0xc0, !PT ;  /* 0x0000ffff040b7812 */ /* 0x040fe200078ec0ff */
[----:B------:R-:W-:Y:S01]  /*00c0*/  VIADD R32, R4, 0x5 ;  /* 0x0000000504207836 */ /* 0x000fe20000000000 */
[-C--:B------:R-:W-:Y:S01]  /*00d0*/  LEA.HI R14, R6, R41.reuse, RZ, 0x1c ;  /* 0x00000029060e7211 */ /* 0x080fe200078fe0ff */
[C---:B------:R-:W-:Y:S01]  /*00e0*/  IMAD R8, R5.reuse, 0x60, R4 ;  /* 0x0000006005087824 */ /* 0x040fe200078e0204 */
[----:B------:R-:W-:Y:S01]  /*00f0*/  LEA.HI R3, R0, R41, RZ, 0x1c ;  /* 0x0000002900037211 */ /* 0x000fe200078fe0ff */
[----:B------:R-:W-:Y:S01]  /*0100*/  IMAD.SHL.U32 R9, R5, 0x20, RZ ;  /* 0x0000002005097824 */ /* 0x000fe200078e00ff */
[----:B------:R-:W-:Y:S01]  /*0110*/  LOP3.LUT R2, R32, 0xffff, RZ, 0xc0, !PT ;  /* 0x0000ffff20027812 */ /* 0x000fe200078ec0ff */
[----:B------:R-:W-:Y:S01]  /*0120*/  IMAD R10, R11, 0x5556, RZ ;  /* 0x000055560b0a7824 */ /* 0x000fe200078e02ff */
[----:B------:R-:W-:Y:S01]  /*0130*/  PRMT R0, R3, 0x9910, RZ ;  /* 0x0000991003007816 */ /* 0x000fe200000000ff */
[----:B------:R-:W-:Y:S01]  /*0140*/  VIADD R20, R6, 0x8 ;  /* 0x0000000806147836 */ /* 0x000fe20000000000 */
[----:B------:R-:W-:Y:S01]  /*0150*/  ISETP.GT.U32.AND P2, PT, R8, 0x11a, PT ;  /* 0x0000011a0800780c */ /* 0x000fe20003f44070 */
[----:B------:R-:W-:Y:S01]  /*0160*/  IMAD R12, R2, 0x5556, RZ ;  /* 0x00005556020c7824 */ /* 0x000fe200078e02ff */
[----:B------:R-:W-:Y:S01]  /*0170*/  ISETP.GT.U32.AND P0, PT, R8, 0x119, PT ;  /* 0x000001190800780c */ /* 0x000fe20003f04070 */
[----:B------:R-:W-:Y:S01]  /*0180*/  IMAD R0, R0, 0xab, RZ ;  /* 0x000000ab00007824 */ /* 0x000fe200078e02ff */
[-C--:B------:R-:W-:Y:S01]  /*0190*/  LEA.HI R10, R10, R9.reuse, RZ, 0x10 ;  /* 0x000000090a0a7211 */ /* 0x080fe200078f80ff */
[----:B------:R-:W-:Y:S01]  /*01a0*/  IMAD R8, R30, 0x15, RZ ;  /* 0x000000151e087824 */ /* 0x000fe200078e02ff */
[----:B------:R-:W-:Y:S01]  /*01b0*/  LEA.HI R9, R12, R9, RZ, 0x10 ;  /* 0x000000090c097211 */ /* 0x000fe200078f80ff */
[----:B------:R-:W-:Y:S01]  /*01c0*/  VIADD R24, R4, 0x1 ;  /* 0x0000000104187836 */ /* 0x000fe20000000000 */
[----:B------:R-:W-:Y:S01]  /*01d0*/  LOP3.LUT R0, R0, 0xffff, RZ, 0xc0, !PT ;  /* 0x0000ffff00007812 */ /* 0x000fe200078ec0ff */
[----:B------:R-:W-:Y:S01]  /*01e0*/  IMAD R8, R5, 0x120, R8 ;  /* 0x0000012005087824 */ /* 0x000fe200078e0208 */
[----:B------:R-:W-:Y:S01]  /*01f0*/  ISETP.GT.U32.OR P0, PT, R10, 0x5d, P0 ;  /* 0x0000005d0a00780c */ /* 0x000fe20000704470 */
[C---:B------:R-:W-:Y:S01]  /*0200*/  VIADD R48, R6.reuse, 0x3 ;  /* 0x0000000306307836 */ /* 0x040fe20000000000 */
[----:B------:R-:W-:Y:S01]  /*0210*/  SHF.R.U32.HI R0, RZ, 0x9, R0 ;  /* 0x00000009ff007819 */ /* 0x000fe20000011600 */
[C---:B------:R-:W-:Y:S01]  /*0220*/  VIADD R12, R6.reuse, 0x4 ;  /* 0x00000004060c7836 */ /* 0x040fe20000000000 */
[----:B------:R-:W-:Y:S01]  /*0230*/  ISETP.GT.U32.OR P2, PT, R9, 0x5f, P2 ;  /* 0x0000005f0900780c */ /* 0x000fe20001744470 */
[----:B------:R-:W-:Y:S01]  /*0240*/  VIADD R16, R6, 0x5 ;  /* 0x0000000506107836 */ /* 0x000fe20000000000 */
[----:B------:R-:W-:Y:S01]  /*0250*/  PRMT R7, R0, 0x9910, RZ ;  /* 0x0000991000077816 */ /* 0x000fe200000000ff */
[----:B------:R-:W-:Y:S01]  /*0260*/  VIADD R52, R6, 0x6 ;  /* 0x0000000606347836 */ /* 0x000fe20000000000 */
[----:B------:R-:W-:Y:S01]  /*0270*/  ISETP.GT.U32.OR P6, PT, R8, 0x350, P1 ;  /* 0x000003500800780c */ /* 0x000fe20000fc4470 */
[----:B------:R-:W-:Y:S01]  /*0280*/  VIADD R18, R6, 0x7 ;  /* 0x0000000706127836 */ /* 0x000fe20000000000 */
[C---:B------:R-:W-:Y:S01]  /*0290*/  ISETP.GT.U32.OR P5, PT, R8.reuse, 0x34f, P1 ;  /* 0x0000034f0800780c */ /* 0x040fe20000fa4470 */
[----:B------:R-:W-:Y:S01]  /*02a0*/  IMAD R7, R7, 0x3, RZ ;  /* 0x0000000307077824 */ /* 0x000fe200078e02ff */
[----:B------:R-:W-:Y:S01]  /*02b0*/  ISETP.GT.U32.OR P4, PT, R8, 0x34e, P1 ;  /* 0x0000034e0800780c */ /* 0x000fe20000f84470 */
[C---:B------:R-:W-:Y:S01]  /*02c0*/  VIADD R22, R6.reuse, 0x9 ;  /* 0x0000000906167836 */ /* 0x040fe20000000000 */
[----:B------:R-:W-:Y:S01]  /*02d0*/  PLOP3.LUT P6, PT, P2, P6, PT, 0xf8, 0x8f ;  /* 0x00000000008f781c */ /* 0x000fe200017cdf70 */
[----:B------:R-:W-:Y:S01]  /*02e0*/  IMAD.MOV R7, RZ, RZ, -R7 ;  /* 0x000000ffff077224 */ /* 0x000fe200078e0a07 */
[----:B------:R-:W-:Y:S01]  /*02f0*/  PLOP3.LUT P5, PT, P2, P5, PT, 0xf8, 0x8f ;  /* 0x00000000008f781c */ /* 0x000fe200017abf70 */
[C---:B------:R-:W-:Y:S01]  /*0300*/  VIADD R26, R6.reuse, 0xa ;  /* 0x0000000a061a7836 */ /* 0x040fe20000000000 */
[----:B------:R-:W-:Y:S01]  /*0310*/  PLOP3.LUT P4, PT, P2, P4, PT, 0xf8, 0x8f ;  /* 0x00000000008f781c */ /* 0x000fe20001789f70 */
[C---:B------:R-:W-:Y:S01]  /*0320*/  VIADD R28, R6.reuse, 0xb ;  /* 0x0000000b061c7836 */ /* 0x040fe20000000000 */
[----:B------:R-:W-:Y:S01]  /*0330*/  PRMT R10, R7, 0x7710, RZ ;  /* 0x00007710070a7816 */ /* 0x000fe200000000ff */
[----:B------:R-:W-:Y:S01]  /*0340*/  VIADD R34, R6, 0xc ;  /* 0x0000000c06227836 */ /* 0x000fe20000000000 */
[----:B------:R-:W-:Y:S01]  /*0350*/  ISETP.GT.U32.OR P3, PT, R8, 0x34d, P1 ;  /* 0x0000034d0800780c */ /* 0x000fe20000f64470 */
[----:B------:R-:W-:Y:S01]  /*0360*/  VIADD R46, R6, 0xd ;  /* 0x0000000d062e7836 */ /* 0x000fe20000000000 */
[C---:B------:R-:W-:Y:S01]  /*0370*/  ISETP.GT.U32.OR P2, PT, R8.reuse, 0x34c, P1 ;  /* 0x0000034c0800780c */ /* 0x040fe20000f44470 */
[----:B------:R-:W-:Y:S01]  /*0380*/  IMAD.IADD R3, R3, 0x1, R10 ;  /* 0x0000000103037824 */ /* 0x000fe200078e020a */
[----:B------:R-:W-:Y:S01]  /*0390*/  ISETP.GT.U32.OR P1, PT, R8, 0x34b, P1 ;  /* 0x0000034b0800780c */ /* 0x000fe20000f24470 */
[C---:B------:R-:W-:Y:S01]  /*03a0*/  VIADD R8, R6.reuse, 0x1 ;  /* 0x0000000106087836 */ /* 0x040fe20000000000 */
[----:B------:R-:W-:Y:S01]  /*03b0*/  PLOP3.LUT P3, PT, P0, P3, PT, 0xf8, 0x8f ;  /* 0x00000000008f781c */ /* 0x000fe20000767f70 */
[C---:B------:R-:W-:Y:S01]  /*03c0*/  VIADD R10, R6.reuse, 0x2 ;  /* 0x00000002060a7836 */ /* 0x040fe20000000000 */
[----:B------:R-:W-:Y:S01]  /*03d0*/  LOP3.LUT R3, R3, 0xff, RZ, 0xc0, !PT ;  /* 0x000000ff03037812 */ /* 0x000fe200078ec0ff */
[C---:B------:R-:W-:Y:S01]  /*03e0*/  VIADD R36, R6.reuse, 0xe ;  /* 0x0000000e06247836 */ /* 0x040fe20000000000 */
[----:B------:R-:W-:Y:S01]  /*03f0*/  PLOP3.LUT P2, PT, P0, P2, PT, 0xf8, 0x8f ;  /* 0x00000000008f781c */ /* 0x000fe20000745f70 */
[C---:B------:R-:W-:Y:S01]  /*0400*/  VIADD R40, R6.reuse, 0x11 ;  /* 0x0000001106287836 */ /* 0x040fe20000000000 */
[----:B------:R-:W-:Y:S01]  /*0410*/  PLOP3.LUT P1, PT, P0, P1, PT, 0xf8, 0x8f ;  /* 0x00000000008f781c */ /* 0x000fe20000723f70 */
[----:B------:R-:W-:Y:S01]  /*0420*/  VIADD R6, R6, 0x12 ;  /* 0x0000001206067836 */ /* 0x000fe20000000000 */
[C---:B-1----:R-:W-:Y:S01]  /*0430*/  LOP3.LUT P0, RZ, R3.reuse, UR4, RZ, 0xfc, !PT ;  /* 0x0000000403ff7c12 */ /* 0x042fe2000f80fcff */
[----:B------:R-:W-:Y:S01]  /*0440*/  VIADD R38, R4, 0x2 ;  /* 0x0000000204267836 */ /* 0x000fe20000000000 */
[-C--:B------:R-:W-:Y:S01]  /*0450*/  LEA.HI R35, R20, R41.reuse, RZ, 0x1c ;  /* 0x0000002914237211 */ /* 0x080fe200078fe0ff */
[----:B------:R-:W-:Y:S01]  /*0460*/  VIADD R50, R3, UR4 ;  /* 0x0000000403327c36 */ /* 0x000fe20008000000 */
[----:B------:R-:W-:Y:S01]  /*0470*/  LOP3.LUT R3, R24, 0xffff, RZ, 0xc0, !PT ;  /* 0x0000ffff18037812 */ /* 0x000fe200078ec0ff */
[----:B------:R-:W-:Y:S01]  /*0480*/  VIADD R39, R4, 0x3 ;  /* 0x0000000304277836 */ /* 0x000fe20000000000 */
[-C--:B------:R-:W-:Y:S01]  /*0490*/  LEA.HI R31, R8, R41.reuse, RZ, 0x1c ;  /* 0x00000029081f7211 */ /* 0x080fe200078fe0ff */
[----:B------:R-:W-:Y:S01]  /*04a0*/  IMAD R44, R11, 0xaab, RZ ;  /* 0x00000aab0b2c7824 */ /* 0x000fe200078e02ff */
[-C--:B------:R-:W-:Y:S01]  /*04b0*/  LEA.HI R37, R10, R41.reuse, RZ, 0x1c ;  /* 0x000000290a257211 */ /* 0x080fe200078fe0ff */
[----:B------:R-:W-:Y:S01]  /*04c0*/  IMAD R3, R3, 0x2aab, RZ ;  /* 0x00002aab03037824 */ /* 0x000fe200078e02ff */
[-C--:B------:R-:W-:Y:S01]  /*04d0*/  LEA.HI R48, R48, R41.reuse, RZ, 0x1c ;  /* 0x0000002930307211 */ /* 0x080fe200078fe0ff */
[----:B------:R-:W-:Y:S01]  /*04e0*/  VIADD R33, R4, 0x6 ;  /* 0x0000000604217836 */ /* 0x000fe20000000000 */
[-C--:B------:R-:W-:Y:S01]  /*04f0*/  LEA.HI R49, R12, R41.reuse, RZ, 0x1c ;  /* 0x000000290c317211 */ /* 0x080fe200078fe0ff */
[----:B------:R-:W-:Y:S01]  /*0500*/  IMAD R29, R30, 0x3, RZ ;  /* 0x000000031e1d7824 */ /* 0x000fe200078e02ff */
[-C--:B------:R-:W-:Y:S01]  /*0510*/  LEA.HI R51, R16, R41.reuse, RZ, 0x1c ;  /* 0x0000002910337211 */ /* 0x080fe200078fe0ff */
[----:B------:R-:W0:Y:S01]  /*0520*/  S2R R12, SR_CTAID.Z ;  /* 0x00000000000c7919 */ /* 0x000e220000002700 */
[-C--:B------:R-:W-:Y:S01]  /*0530*/  LEA.HI R52, R52, R41.reuse, RZ, 0x1c ;  /* 0x0000002934347211 */ /* 0x080fe200078fe0ff */
[----:B------:R-:W-:Y:S01]  /*0540*/  IMAD R30, R30, 0xd, RZ ;  /* 0x0000000d1e1e7824 */ /* 0x000fe200078e02ff */
[----:B------:R-:W-:-:S02]  /*0550*/  LEA.HI R53, R18, R41, RZ, 0x1c ;  /* 0x0000002912357211 */ /* 0x000fc400078fe0ff */
[-C--:B------:R-:W-:Y:S02]  /*0560*/  LEA.HI R21, R22, R41.reuse, RZ, 0x1c ;  /* 0x0000002916157211 */ /* 0x080fe400078fe0ff */
[-C--:B------:R-:W-:Y:S02]  /*0570*/  LEA.HI R20, R26, R41.reuse, RZ, 0x1c ;  /* 0x000000291a147211 */ /* 0x080fe400078fe0ff */
[-C--:B------:R-:W-:Y:S02]  /*0580*/  LEA.HI R19, R28, R41.reuse, RZ, 0x1c ;  /* 0x000000291c137211 */ /* 0x080fe400078fe0ff */
[-C--:B------:R-:W-:Y:S02]  /*0590*/  LEA.HI R47, R34, R41.reuse, RZ, 0x1c ;  /* 0x00000029222f7211 */ /* 0x080fe400078fe0ff */
[-C--:B------:R-:W-:Y:S02]  /*05a0*/  LEA.HI R46, R46, R41.reuse, RZ, 0x1c ;  /* 0x000000292e2e7211 */ /* 0x080fe400078fe0ff */
[-C--:B------:R-:W-:Y:S01]  /*05b0*/  LEA.HI R45, R36, R41.reuse, RZ, 0x1c ;  /* 0x00000029242d7211 */ /* 0x080fe200078fe0ff */
[----:B------:R-:W-:Y:S01]  /*05c0*/  VIADD R36, R14, 0x1 ;  /* 0x000000010e247836 */ /* 0x000fe20000000000 */
[-C--:B------:R-:W-:Y:S01]  /*05d0*/  LEA.HI R43, R40, R41.reuse, RZ, 0x1c ;  /* 0x00000029282b7211 */ /* 0x080fe200078fe0ff */
[----:B------:R-:W-:Y:S01]  /*05e0*/  VIADD R40, R4, 0x4 ;  /* 0x0000000404287836 */ /* 0x000fe20000000000 */
[----:B------:R-:W-:-:S02]  /*05f0*/  LEA.HI R41, R6, R41, RZ, 0x1c ;  /* 0x0000002906297211 */ /* 0x000fc400078fe0ff */
[----:B------:R-:W-:Y:S02]  /*0600*/  LOP3.LUT R6, R38, 0xffff, RZ, 0xc0, !PT ;  /* 0x0000ffff26067812 */ /* 0x000fe400078ec0ff */
[----:B------:R-:W-:Y:S02]  /*0610*/  LOP3.LUT R7, R39, 0xffff, RZ, 0xc0, !PT ;  /* 0x0000ffff27077812 */ /* 0x000fe400078ec0ff */
[----:B------:R-:W-:Y:S01]  /*0620*/  SHF.R.U32.HI R25, RZ, 0x13, R3 ;  /* 0x00000013ff197819 */ /* 0x000fe20000011603 */
[----:B------:R-:W-:Y:S01]  /*0630*/  IMAD R6, R6, 0x2aab, RZ ;  /* 0x00002aab06067824 */ /* 0x000fe200078e02ff */
[----:B------:R-:W-:Y:S01]  /*0640*/  LOP3.LUT R8, R40, 0xffff, RZ, 0xc0, !PT ;  /* 0x0000ffff28087812 */ /* 0x000fe200078ec0ff */
[----:B------:R-:W-:Y:S01]  /*0650*/  IMAD R7, R7, 0x2aab, RZ ;  /* 0x00002aab07077824 */ /* 0x000fe200078e02ff */
[----:B------:R-:W-:Y:S02]  /*0660*/  PRMT R3, R25, 0x9910, RZ ;  /* 0x0000991019037816 */ /* 0x000fe400000000ff */
[----:B------:R-:W-:Y:S01]  /*0670*/  SHF.R.U32.HI R26, RZ, 0x13, R6 ;  /* 0x00000013ff1a7819 */ /* 0x000fe20000011606 */
[----:B------:R-:W-:Y:S01]  /*0680*/  IMAD R8, R8, 0x2aab, RZ ;  /* 0x00002aab08087824 */ /* 0x000fe200078e02ff */
[----:B------:R-:W-:Y:S01]  /*0690*/  SHF.R.U32.HI R44, RZ, 0x11, R44 ;  /* 0x00000011ff2c7819 */ /* 0x000fe2000001162c */
[----:B------:R-:W-:Y:S01]  /*06a0*/  IMAD R3, R3, 0x30, RZ ;  /* 0x0000003003037824 */ /* 0x000fe200078e02ff */
[----:B------:R-:W-:Y:S01]  /*06b0*/  PRMT R6, R26, 0x9910, RZ ;  /* 0x000099101a067816 */ /* 0x000fe200000000ff */
[----:B0-----:R-:W-:Y:S01]  /*06c0*/  IMAD R12, R12, 0x3, R5 ;  /* 0x000000030c0c7824 */ /* 0x001fe200078e0205 */
[----:B------:R-:W-:Y:S01]  /*06d0*/  SHF.R.U32.HI R27, RZ, 0x13, R7 ;  /* 0x00000013ff1b7819 */ /* 0x000fe20000011607 */
[----:B------:R-:W-:Y:S01]  /*06e0*/  IMAD.MOV R9, RZ, RZ, -R3 ;  /* 0x000000ffff097224 */ /* 0x000fe200078e0a03 */
[----:B------:R-:W-:Y:S01]  /*06f0*/  PRMT R7, R44, 0x9910, RZ ;  /* 0x000099102c077816 */ /* 0x000fe200000000ff */
[----:B------:R-:W-:Y:S01]  /*0700*/  IMAD R6, R6, 0x30, RZ ;  /* 0x0000003006067824 */ /* 0x000fe200078e02ff */
[----:B------:R-:W-:-:S02]  /*0710*/  SHF.R.U32.HI R28, RZ, 0x13, R8 ;  /* 0x00000013ff1c7819 */ /* 0x000fc40000011608 */
[----:B------:R-:W-:Y:S01]  /*0720*/  PRMT R8, R27, 0x9910, RZ ;  /* 0x000099101b087816 */ /* 0x000fe200000000ff */
[----:B------:R-:W-:Y:S01]  /*0730*/  IMAD R3, R7, 0x30, RZ ;  /* 0x0000003007037824 */ /* 0x000fe200078e02ff */
[----:B------:R-:W-:Y:S01]  /*0740*/  PRMT R10, R28, 0x9910, RZ ;  /* 0x000099101c0a7816 */ /* 0x000fe200000000ff */
[----:B------:R-:W-:Y:S01]  /*0750*/  IMAD.MOV R11, RZ, RZ, -R6 ;  /* 0x000000ffff0b7224 */ /* 0x000fe200078e0a06 */
[----:B------:R-:W-:Y:S01]  /*0760*/  PRMT R9, R9, 0x7710, RZ ;  /* 0x0000771009097816 */ /* 0x000fe200000000ff */
[----:B------:R-:W-:Y:S01]  /*0770*/  IMAD R6, R8, 0x30, RZ ;  /* 0x0000003008067824 */ /* 0x000fe200078e02ff */
[----:B------:R-:W-:Y:S01]  /*0780*/  LOP3.LUT R8, R33, 0xffff, RZ, 0xc0, !PT ;  /* 0x0000ffff21087812 */ /* 0x000fe200078ec0ff */
[----:B------:R-:W-:Y:S01]  /*0790*/  IMAD.MOV R3, RZ, RZ, -R3 ;  /* 0x000000ffff037224 */ /* 0x000fe200078e0a03 */
[----:B------:R-:W-:Y:S01]  /*07a0*/  PRMT R11, R11, 0x7710, RZ ;  /* 0x000077100b0b7816 */ /* 0x000fe200000000ff */
[----:B------:R-:W-:Y:S01]  /*07b0*/  IMAD R7, R10, 0x30, RZ ;  /* 0x000000300a077824 */ /* 0x000fe200078e02ff */
[----:B------:R-:W-:Y:S01]  /*07c0*/  @P6 LOP3.LUT R60, R60, 0x20, RZ, 0xfc, !PT ;  /* 0x000000203c3c6812 */ /* 0x000fe200078efcff */
[----:B------:R-:W-:Y:S01]  /*07d0*/  IMAD.MOV R6, RZ, RZ, -R6 ;  /* 0x000000ffff067224 */ /* 0x000fe200078e0a06 */
[----:B------:R-:W-:Y:S01]  /*07e0*/  PRMT R3, R3, 0x7710, RZ ;  /* 0x0000771003037816 */ /* 0x000fe200000000ff */
[----:B------:R-:W-:Y:S01]  /*07f0*/  IMAD.MOV R7, RZ, RZ, -R7 ;  /* 0x000000ffff077224 */ /* 0x000fe200078e0a07 */
[----:B------:R-:W-:Y:S01]  /*0800*/  LOP3.LUT R60, R60, 0xfffffdff, RZ, 0xc0, !PT ;  /* 0xfffffdff3c3c7812 */ /* 0x000fe200078ec0ff */
[----:B------:R-:W-:Y:S01]  /*0810*/  IMAD R8, R8, 0x2aab, RZ ;  /* 0x00002aab08087824 */ /* 0x000fe200078e02ff */
[----:B------:R-:W-:Y:S01]  /*0820*/  PRMT R6, R6, 0x7710, RZ ;  /* 0x0000771006067816 */ /* 0x000fe200000000ff */
[----:B------:R-:W-:Y:S01]  /*0830*/  IMAD.IADD R42, R4, 0x1, R3 ;  /* 0x00000001042a7824 */ /* 0x000fe200078e0203 */
[----:B------:R-:W-:Y:S01]  /*0840*/  PRMT R7, R7, 0x7710, RZ ;  /* 0x0000771007077816 */ /* 0x000fe200000000ff */
[----:B------:R-:W-:Y:S01]  /*0850*/  IMAD R4, R2, 0x2aab, RZ ;  /* 0x00002aab02047824 */ /* 0x000fe200078e02ff */
[----:B------:R-:W-:Y:S01]  /*0860*/  LOP3.LUT R2, R31, 0xffff, RZ, 0xc0, !PT ;  /* 0x0000ffff1f027812 */ /* 0x000fe200078ec0ff */
[----:B------:R-:W-:Y:S01]  /*0870*/  IMAD.IADD R39, R39, 0x1, R6 ;  /* 0x0000000127277824 */ /* 0x000fe200078e0206 */
[----:B------:R-:W-:Y:S01]  /*0880*/  LOP3.LUT R3, R37, 0xffff, RZ, 0xc0, !PT ;  /* 0x0000ffff25037812 */ /* 0x000fe200078ec0ff */
[----:B------:R-:W-:Y:S01]  /*0890*/  IMAD.IADD R24, R24, 0x1, R9 ;  /* 0x0000000118187824 */ /* 0x000fe200078e0209 */
[----:B------:R-:W-:Y:S01]  /*08a0*/  LOP3.LUT R6, R48, 0xffff, RZ, 0xc0, !PT ;  /* 0x0000ffff30067812 */ /* 0x000fe200078ec0ff */
[----:B------:R-:W-:Y:S01]  /*08b0*/  IMAD.IADD R40, R40, 0x1, R7 ;  /* 0x0000000128287824 */ /* 0x000fe200078e0207 */
[----:B------:R-:W-:Y:S01]  /*08c0*/  SHF.R.U32.HI R4, RZ, 0x13, R4 ;  /* 0x00000013ff047819 */ /* 0x000fe20000011604 */
[----:B------:R-:W-:Y:S01]  /*08d0*/  IMAD R2, R2, 0x5556, RZ ;  /* 0x0000555602027824 */ /* 0x000fe200078e02ff */
[----:B------:R-:W-:Y:S01]  /*08e0*/  SHF.R.U32.HI R8, RZ, 0x13, R8 ;  /* 0x00000013ff087819 */ /* 0x000fe20000011608 */
[----:B------:R-:W-:Y:S01]  /*08f0*/  IMAD R7, R12, 0x900, RZ ;  /* 0x000009000c077824 */ /* 0x000fe200078e02ff */
[----:B------:R-:W-:Y:S01]  /*0900*/  @P5 LOP3.LUT R60, R60, 0x200, RZ, 0xfc, !PT ;  /* 0x000002003c3c5812 */ /* 0x000fe200078efcff */
[----:B------:R-:W-:Y:S01]  /*0910*/  IMAD R9, R3, 0x5556, RZ ;  /* 0x0000555603097824 */ /* 0x000fe200078e02ff */
[----:B------:R-:W-:Y:S01]  /*0920*/  PRMT R12, R8, 0x9910, RZ ;  /* 0x00009910080c7816 */ /* 0x000fe200000000ff */
[----:B------:R-:W-:Y:S01]  /*0930*/  IMAD.IADD R38, R38, 0x1, R11 ;  /* 0x0000000126267824 */ /* 0x000fe200078e020b */
[----:B------:R-:W-:Y:S01]  /*0940*/  PRMT R11, R4, 0x9910, RZ ;  /* 0x00009910040b7816 */ /* 0x000fe200000000ff */
[----:B------:R-:W-:Y:S01]  /*0950*/  IMAD R10, R6, 0x5556, RZ ;  /* 0x00005556060a7824 */ /* 0x000fe200078e02ff */
[----:B------:R-:W-:Y:S01]  /*0960*/  SHF.R.U32.HI R2, RZ, 0x10, R2 ;  /* 0x00000010ff027819 */ /* 0x000fe20000011602 */
[----:B------:R-:W-:Y:S01]  /*0970*/  IMAD R3, R5, 0x2, R4 ;  /* 0x0000000205037824 */ /* 0x000fe200078e0204 */
[----:B------:R-:W-:Y:S01]  /*0980*/  LOP3.LUT R60, R60, 0xfffffeff, RZ, 0xc0, !PT ;  /* 0xfffffeff3c3c7812 */ /* 0x000fe200078ec0ff */
[--C-:B------:R-:W-:Y:S01]  /*0990*/  IMAD R44, R44, 0x480, R7.reuse ;  /* 0x000004802c2c7824 */ /* 0x100fe200078e0207 */
[----:B------:R-:W-:Y:S01]  /*09a0*/  LOP3.LUT R29, R29, 0xf, RZ, 0xc0, !PT ;  /* 0x0000000f1d1d7812 */ /* 0x000fe200078ec0ff */
[--C-:B------:R-:W-:Y:S01]  /*09b0*/  IMAD R25, R25, 0x480, R7.reuse ;  /* 0x0000048019197824 */ /* 0x100fe200078e0207 */
[----:B------:R-:W-:Y:S01]  /*09c0*/  @P4 LOP3.LUT R60, R60, 0x100, RZ, 0xfc, !PT ;  /* 0x000001003c3c4812 */ /* 0x000fe200078efcff */
[--C-:B------:R-:W-:Y:S01]  /*09d0*/  IMAD R26, R26, 0x480, R7.reuse ;  /* 0x000004801a1a7824 */ /* 0x100fe200078e0207 */
[----:B------:R-:W-:Y:S01]  /*09e0*/  PRMT R42, R42, 0x9910, RZ ;  /* 0x000099102a2a7816 */ /* 0x000fe200000000ff */
[--C-:B------:R-:W-:Y:S01]  /*09f0*/  IMAD R27, R27, 0x480, R7.reuse ;  /* 0x000004801b1b7824 */ /* 0x100fe200078e0207 */
[----:B------:R-:W-:Y:S01]  /*0a00*/  LOP3.LUT R60, R60, 0xffffffef, RZ, 0xc0, !PT ;  /* 0xffffffef3c3c7812 */ /* 0x000fe200078ec0ff */
[--C-:B------:R-:W-:Y:S01]  /*0a10*/  IMAD R28, R28, 0x480, R7.reuse ;  /* 0x000004801c1c7824 */ /* 0x100fe200078e0207 */
[----:B------:R-:W-:Y:S01]  /*0a20*/  ISETP.EQ.OR P0, PT, R29, 0x1, !P0 ;  /* 0x000000011d00780c */ /* 0x000fe20004702670 */
[--C-:B------:R-:W-:Y:S01]  /*0a30*/  IMAD R4, R4, 0x480, R7.reuse ;  /* 0x0000048004047824 */ /* 0x100fe200078e0207 */
[----:B------:R-:W-:Y:S01]  /*0a40*/  @P3 LOP3.LUT R60, R60, 0x10, RZ, 0xfc, !PT ;  /* 0x000000103c3c3812 */ /* 0x000fe200078efcff */
[----:B------:R-:W-:Y:S01]  /*0a50*/  IMAD R6, R8, 0x480, R7 ;  /* 0x0000048008067824 */ /* 0x000fe200078e0207 */
[----:B------:R-:W-:Y:S01]  /*0a60*/  SHF.R.U32.HI R7, RZ, 0x10, R9 ;  /* 0x00000010ff077819 */ /* 0x000fe20000011609 */
[----:B------:R-:W-:Y:S01]  /*0a70*/  IMAD R5, R5, 0x2, R8 ;  /* 0x0000000205057824 */ /* 0x000fe200078e0208 */
[----:B------:R-:W-:Y:S01]  /*0a80*/  SHF.R.U32.HI R8, RZ, 0x10, R10 ;  /* 0x00000010ff087819 */ /* 0x000fe2000001160a */
[----:B------:R-:W-:Y:S01]  /*0a90*/  IMAD R9, R11, 0x30, RZ ;  /* 0x000000300b097824 */ /* 0x000fe200078e02ff */
[----:B------:R-:W-:Y:S01]  /*0aa0*/  PRMT R11, R2, 0x9910, RZ ;  /* 0x00009910020b7816 */ /* 0x000fe200000000ff */
[----:B------:R-:W-:Y:S01]  /*0ab0*/  IMAD.MOV.U32 R10, RZ, RZ, R12 ;  /* 0x000000ffff0a7224 */ /* 0x000fe200078e000c */
[----:B------:R-:W-:Y:S01]  /*0ac0*/  PRMT R12, R7, 0x9910, RZ ;  /* 0x00009910070c7816 */ /* 0x000fe200000000ff */
[----:B------:R-:W-:Y:S01]  /*0ad0*/  IMAD.MOV R13, RZ, RZ, -R9 ;  /* 0x000000ffff0d7224 */ /* 0x000fe200078e0a09 */
[----:B------:R-:W-:Y:S01]  /*0ae0*/  PRMT R15, R8, 0x9910, RZ ;  /* 0x00009910080f7816 */ /* 0x000fe200000000ff */
[----:B------:R-:W-:Y:S01]  /*0af0*/  IMAD R9, R10, 0x30, RZ ;  /* 0x000000300a097824 */ /* 0x000fe200078e02ff */
[----:B------:R-:W-:Y:S01]  /*0b00*/  LOP3.LUT R60, R60, 0xffffff7f, RZ, 0xc0, !PT ;  /* 0xffffff7f3c3c7812 */ /* 0x000fe200078ec0ff */
[----:B------:R-:W-:Y:S01]  /*0b10*/  IMAD.MOV.U32 R10, RZ, RZ, R11 ;  /* 0x000000ffff0a7224 */ /* 0x000fe200078e000b */
[----:B------:R-:W-:Y:S01]  /*0b20*/  PRMT R13, R13, 0x7710, RZ ;  /* 0x000077100d0d7816 */ /* 0x000fe200000000ff */
[----:B------:R-:W-:Y:S01]  /*0b30*/  IMAD.MOV.U32 R11, RZ, RZ, R12 ;  /* 0x000000ffff0b7224 */ /* 0x000fe200078e000c */
[----:B------:R-:W-:Y:S01]  /*0b40*/  @P2 LOP3.LUT R60, R60, 0x80, RZ, 0xfc, !PT ;  /* 0x000000803c3c2812 */ /* 0x000fe200078efcff */
[----:B------:R-:W-:Y:S01]  /*0b50*/  IMAD.MOV.U32 R12, RZ, RZ, R15 ;  /* 0x000000ffff0c7224 */ /* 0x000fe200078e000f */
[----:B------:R-:W-:Y:S01]  /*0b60*/  PRMT R39, R39, 0x9910, RZ ;  /* 0x0000991027277816 */ /* 0x000fe200000000ff */
[----:B------:R-:W-:Y:S01]  /*0b70*/  IMAD.MOV R16, RZ, RZ, -R9 ;  /* 0x000000ffff107224 */ /* 0x000fe200078e0a09 */
[----:B------:R-:W-:Y:S01]  /*0b80*/  LOP3.LUT R60, R60, 0xffffffbf, RZ, 0xc0, !PT ;  /* 0xffffffbf3c3c7812 */ /* 0x000fe200078ec0ff */
[----:B------:R-:W-:Y:S01]  /*0b90*/  IMAD R9, R10, 0x3, RZ ;  /* 0x000000030a097824 */ /* 0x000fe200078e02ff */
[----:B------:R-:W-:Y:S01]  /*0ba0*/  ISETP.GT.U32.OR P0, PT, R50, 0xe, P0 ;  /* 0x0000000e3200780c */ /* 0x000fe20000704470 */
[----:B------:R-:W-:Y:S01]  /*0bb0*/  IMAD R10, R11, 0x3, RZ ;  /* 0x000000030b0a7824 */ /* 0x000fe200078e02ff */
[----:B------:R-:W-:Y:S01]  /*0bc0*/  PRMT R16, R16, 0x7710, RZ ;  /* 0x0000771010107816 */ /* 0x000fe200000000ff */
[----:B------:R-:W-:Y:S01]  /*0bd0*/  IMAD R11, R12, 0x3, RZ ;  /* 0x000000030c0b7824 */ /* 0x000fe200078e02ff */
[----:B------:R-:W-:Y:S01]  /*0be0*/  LOP3.LUT R12, R49, 0xffff, RZ, 0xc0, !PT ;  /* 0x0000ffff310c7812 */ /* 0x000fe200078ec0ff */
[----:B------:R-:W-:Y:S01]  /*0bf0*/  IMAD.MOV R9, RZ, RZ, -R9 ;  /* 0x000000ffff097224 */ /* 0x000fe200078e0a09 */
[----:B------:R-:W-:Y:S01]  /*0c00*/  @P1 LOP3.LUT R60, R60, 0x40, RZ, 0xfc, !PT ;  /* 0x000000403c3c1812 */ /* 0x000fe200078efcff */
[----:B------:R-:W-:Y:S01]  /*0c10*/  IMAD.MOV R15, RZ, RZ, -R11 ;  /* 0x000000ffff0f7224 */ /* 0x000fe200078e0a0b */
[----:B------:R-:W-:Y:S01]  /*0c20*/  LOP3.LUT P1, RZ, R30, 0xf, RZ, 0xc0, !PT ;  /* 0x0000000f1eff7812 */ /* 0x000fe2000782c0ff */
[----:B------:R-:W-:Y:S01]  /*0c30*/  IMAD.IADD R32, R32, 0x1, R13 ;  /* 0x0000000120207824 */ /* 0x000fe200078e020d */
[----:B------:R-:W-:Y:S01]  /*0c40*/  LOP3.LUT R60, R60, 0xffbfffff, RZ, 0xc0, !PT ;  /* 0xffbfffff3c3c7812 */ /* 0x000fe200078ec0ff */
[----:B------:R-:W-:Y:S01]  /*0c50*/  IMAD.MOV R13, RZ, RZ, -R10 ;  /* 0x000000ffff0d7224 */ /* 0x000fe200078e0a0a */
[----:B------:R-:W-:Y:S01]  /*0c60*/  PRMT R10, R9, 0x7710, RZ ;  /* 0x00007710090a7816 */ /* 0x000fe200000000ff */
[----:B------:R-:W-:Y:S01]  /*0c70*/  IMAD R11, R12, 0x5556, RZ ;  /* 0x000055560c0b7824 */ /* 0x000fe200078e02ff */
[----:B------:R-:W-:Y:S01]  /*0c80*/  PRMT R9, R15, 0x7710, RZ ;  /* 0x000077100f097816 */ /* 0x000fe200000000ff */
[----:B------:R-:W-:Y:S01]  /*0c90*/  IMAD.IADD R33, R33, 0x1, R16 ;  /* 0x0000000121217824 */ /* 0x000fe200078e0210 */
[----:B------:R-:W-:Y:S01]  /*0ca0*/  PRMT R12, R13, 0x7710, RZ ;  /* 0x000077100d0c7816 */ /* 0x000fe200000000ff */
[----:B------:R-:W-:Y:S01]  /*0cb0*/  IMAD.IADD R31, R31, 0x1, R10 ;  /* 0x000000011f1f7824 */ /* 0x000fe200078e020a */
[----:B------:R-:W-:Y:S01]  /*0cc0*/  LOP3.LUT R10, R51, 0xffff, RZ, 0xc0, !PT ;  /* 0x0000ffff330a7812 */ /* 0x000fe200078ec0ff */
[----:B------:R-:W-:Y:S01]  /*0cd0*/  IMAD.IADD R48, R48, 0x1, R9 ;  /* 0x0000000130307824 */ /* 0x000fe200078e0209 */
[----:B------:R-:W-:Y:S01]  /*0ce0*/  SHF.R.U32.HI R9, RZ, 0x10, R11 ;  /* 0x00000010ff097819 */ /* 0x000fe2000001160b */
[----:B------:R-:W-:Y:S01]  /*0cf0*/  IMAD.IADD R37, R37, 0x1, R12 ;  /* 0x0000000125257824 */ /* 0x000fe200078e020c */
[----:B------:R-:W-:Y:S01]  /*0d00*/  LOP3.LUT R12, R52, 0xffff, RZ, 0xc0, !PT ;  /* 0x0000ffff340c7812 */ /* 0x000fe200078ec0ff */
[----:B------:R-:W-:Y:S01]  /*0d10*/  IMAD R10, R10, 0x5556, RZ ;  /* 0x000055560a0a7824 */ /* 0x000fe200078e02ff */
[----:B------:R-:W-:Y:S01]  /*0d20*/  LOP3.LUT R16, R53, 0xffff, RZ, 0xc0, !PT ;  /* 0x0000ffff35107812 */ /* 0x000fe200078ec0ff */
[----:B------:R-:W-:Y:S01]  /*0d30*/  IMAD R50, R50, 0xe, RZ ;  /* 0x0000000e32327824 */ /* 0x000fe200078e02ff */
[----:B------:R-:W-:Y:S01]  /*0d40*/  PRMT R15, R9, 0x9910, RZ ;  /* 0x00009910090f7816 */ /* 0x000fe200000000ff */
[----:B------:R-:W-:Y:S01]  /*0d50*/  IMAD R13, R12, 0x5556, RZ ;  /* 0x000055560c0d7824 */ /* 0x000fe200078e02ff */
[----:B------:R-:W-:Y:S01]  /*0d60*/  LOP3.LUT R11, R14, 0xffff, RZ, 0xc0, !PT ;  /* 0x0000ffff0e0b7812 */ /* 0x000fe200078ec0ff */
[----:B------:R-:W-:Y:S01]  /*0d70*/  IMAD R16, R16, 0x5556, RZ ;  /* 0x0000555610107824 */ /* 0x000fe200078e02ff */
[----:B------:R-:W-:Y:S01]  /*0d80*/  SHF.R.U32.HI R10, RZ, 0x10, R10 ;  /* 0x00000010ff0a7819 */ /* 0x000fe2000001160a */
[----:B------:R-:W-:Y:S01]  /*0d90*/  IMAD R15, R15, 0x3, RZ ;  /* 0x000000030f0f7824 */ /* 0x000fe200078e02ff */
[----:B------:R-:W-:Y:S01]  /*0da0*/  PLOP3.LUT P0, PT, P0, P1, PT, 0xf2, 0x2f ;  /* 0x00000000002f781c */ /* 0x000fe20000703e72 */
[----:B------:R-:W-:Y:S01]  /*0db0*/  IMAD R12, R11, 0xaaab, RZ ;  /* 0x0000aaab0b0c7824 */ /* 0x000fe200078e02ff */
[----:B------:R-:W-:Y:S01]  /*0dc0*/  SHF.R.U32.HI R11, RZ, 0x10, R13 ;  /* 0x00000010ff0b7819 */ /* 0x000fe2000001160d */
[----:B------:R-:W-:Y:S01]  /*0dd0*/  IMAD.MOV R15, RZ, RZ, -R15 ;  /* 0x000000ffff0f7224 */ /* 0x000fe200078e0a0f */
[----:B------:R-:W-:-:S02]  /*0de0*/  SHF.R.U32.HI R13, RZ, 0x10, R16 ;  /* 0x00000010ff0d7819 */ /* 0x000fc40000011610 */
[----:B------:R-:W-:Y:S02]  /*0df0*/  PRMT R17, R10, 0x9910, RZ ;  /* 0x000099100a117816 */ /* 0x000fe400000000ff */
[----:B------:R-:W-:Y:S02]  /*0e00*/  SHF.R.U32.HI R12, RZ, 0x11, R12 ;  /* 0x00000011ff0c7819 */ /* 0x000fe4000001160c */
[----:B------:R-:W-:Y:S02]  /*0e10*/  PRMT R23, R13, 0x9910, RZ ;  /* 0x000099100d177816 */ /* 0x000fe400000000ff */
[----:B------:R-:W-:Y:S01]  /*0e20*/  PRMT R16, R15, 0x7710, RZ ;  /* 0x000077100f107816 */ /* 0x000fe200000000ff */
[----:B------:R-:W-:Y:S01]  /*0e30*/  IMAD R15, R17, 0x3, RZ ;  /* 0x00000003110f7824 */ /* 0x000fe200078e02ff */
[----:B------:R-:W-:Y:S01]  /*0e40*/  PRMT R18, R12, 0x9910, RZ ;  /* 0x000099100c127816 */ /* 0x000fe200000000ff */
[----:B------:R-:W-:Y:S01]  /*0e50*/  IMAD.MOV.U32 R17, RZ, RZ, R23 ;  /* 0x000000ffff117224 */ /* 0x000fe200078e0017 */
[----:B------:R-:W-:Y:S01]  /*0e60*/  PRMT R22, R11, 0x9910, RZ ;  /* 0x000099100b167816 */ /* 0x000fe200000000ff */
[----:B------:R-:W-:Y:S01]  /*0e70*/  IMAD.MOV R23, RZ, RZ, -R15 ;  /* 0x000000ffff177224 */ /* 0x000fe200078e0a0f */
[----:B------:R-:W-:Y:S01]  /*0e80*/  LOP3.LUT R31, R31, 0xffff, RZ, 0xc0, !PT ;  /* 0x0000ffff1f1f7812 */ /* 0x000fe200078ec0ff */
[----:B------:R-:W-:Y:S01]  /*0e90*/  IMAD R15, R18, 0x3, RZ ;  /* 0x00000003120f7824 */ /* 0x000fe200078e02ff */
[----:B------:R-:W-:Y:S01]  /*0ea0*/  @P0 LOP3.LUT R60, R60, 0x400000, RZ, 0xfc, !PT ;  /* 0x004000003c3c0812 */ /* 0x000fe200078efcff */
[----:B------:R-:W-:Y:S01]  /*0eb0*/  IMAD.IADD R49, R49, 0x1, R16 ;  /* 0x0000000131317824 */ /* 0x000fe200078e0210 */
[----:B------:R-:W-:Y:S01]  /*0ec0*/  PRMT R18, R23, 0x7710, RZ ;  /* 0x0000771017127816 */ /* 0x000fe200000000ff */
[----:B------:R-:W-:Y:S01]  /*0ed0*/  IMAD R16, R22, 0x3, RZ ;  /* 0x0000000316107824 */ /* 0x000fe200078e02ff */
[----:B------:R-:W-:Y:S01]  /*0ee0*/  LOP3.LUT R22, R35, 0xffff, RZ, 0xc0, !PT ;  /* 0x0000ffff23167812 */ /* 0x000fe200078ec0ff */
[----:B------:R-:W-:Y:S01]  /*0ef0*/  IMAD R17, R17, 0x3, RZ ;  /* 0x0000000311117824 */ /* 0x000fe200078e02ff */
[----:B------:R-:W-:Y:S01]  /*0f00*/  LOP3.LUT P0, RZ, R31, UR4, RZ, 0xfc, !PT ;  /* 0x000000041fff7c12 */ /* 0x000fe2000f80fcff */
[----:B------:R-:W-:Y:S01]  /*0f10*/  IMAD.MOV R15, RZ, RZ, -R15 ;  /* 0x000000ffff0f7224 */ /* 0x000fe200078e0a0f */
[----:B------:R-:W-:Y:S01]  /*0f20*/  LOP3.LUT R48, R48, 0xffff, RZ, 0xc0, !PT ;  /* 0x0000ffff30307812 */ /* 0x000fe200078ec0ff */
[----:B------:R-:W-:Y:S01]  /*0f30*/  IMAD.MOV R16, RZ, RZ, -R16 ;  /* 0x000000ffff107224 */ /* 0x000fe200078e0a10 */
[----:B------:R-:W-:Y:S01]  /*0f40*/  ISETP.EQ.OR P1, PT, R29, 0xf, !P0 ;  /* 0x0000000f1d00780c */ /* 0x000fe20004722670 */
[----:B------:R-:W-:Y:S01]  /*0f50*/  IMAD.MOV R23, RZ, RZ, -R17 ;  /* 0x000000ffff177224 */ /* 0x000fe200078e0a11 */
[----:B------:R-:W-:Y:S01]  /*0f60*/  PRMT R15, R15, 0x7710, RZ ;  /* 0x000077100f0f7816 */ /* 0x000fe200000000ff */
[----:B------:R-:W-:Y:S01]  /*0f70*/  IMAD R22, R22, 0x5556, RZ ;  /* 0x0000555616167824 */ /* 0x000fe200078e02ff */
[----:B------:R-:W-:Y:S01]  /*0f80*/  PRMT R17, R16, 0x7710, RZ ;  /* 0x0000771010117816 */ /* 0x000fe200000000ff */
[----:B------:R-:W-:Y:S01]  /*0f90*/  IMAD.IADD R51, R51, 0x1, R18 ;  /* 0x0000000133337824 */ /* 0x000fe200078e0212 */
[----:B------:R-:W-:Y:S01]  /*0fa0*/  PRMT R16, R23, 0x7710, RZ ;  /* 0x0000771017107816 */ /* 0x000fe200000000ff */
[----:B------:R-:W-:Y:S01]  /*0fb0*/  IMAD.IADD R34, R14, 0x1, R15 ;  /* 0x000000010e227824 */ /* 0x000fe200078e020f */
[----:B------:R-:W-:Y:S01]  /*0fc0*/  SHF.R.U32.HI R14, RZ, 0x10, R22 ;  /* 0x00000010ff0e7819 */ /* 0x000fe20000011616 */
[----:B------:R-:W-:Y:S01]  /*0fd0*/  IMAD.IADD R52, R52, 0x1, R17 ;  /* 0x0000000134347824 */ /* 0x000fe200078e0211 */
[----:B------:R-:W-:Y:S01]  /*0fe0*/  LOP3.LUT R15, R36, 0xff, RZ, 0xc0, !PT ;  /* 0x000000ff240f7812 */ /* 0x000fe200078ec0ff */
[----:B------:R-:W-:Y:S01]  /*0ff0*/  IMAD.IADD R53, R53, 0x1, R16 ;  /* 0x0000000135357824 */ /* 0x000fe200078e0210 */
[----:B------:R-:W-:-:S02]  /*1000*/  PRMT R17, R21, 0x9910, RZ ;  /* 0x0000991015117816 */ /* 0x000fc400000000ff */
[----:B------:R-:W-:Y:S01]  /*1010*/  PRMT R18, R20, 0x9910, RZ ;  /* 0x0000991014127816 */ /* 0x000fe200000000ff */
[----:B------:R-:W-:Y:S01]  /*1020*/  IMAD R15, R15, 0xab, RZ ;  /* 0x000000ab0f0f7824 */ /* 0x000fe200078e02ff */
[----:B------:R-:W-:Y:S01]  /*1030*/  PRMT R22, R19, 0x9910, RZ ;  /* 0x0000991013167816 */ /* 0x000fe200000000ff */
[----:B------:R-:W-:Y:S01]  /*1040*/  IMAD R17, R17, 0xab, RZ ;  /* 0x000000ab11117824 */ /* 0x000fe200078e02ff */
[----:B------:R-:W-:Y:S01]  /*1050*/  PRMT R16, R14, 0x9910, RZ ;  /* 0x000099100e107816 */ /* 0x000fe200000000ff */
[----:B------:R-:W-:Y:S01]  /*1060*/  IMAD R18, R18, 0xab, RZ ;  /* 0x000000ab12127824 */ /* 0x000fe200078e02ff */
[----:B------:R-:W-:Y:S01]  /*1070*/  SHF.R.U32.HI R15, RZ, 0x9, R15 ;  /* 0x00000009ff0f7819 */ /* 0x000fe2000001160f */
[----:B------:R-:W-:Y:S01]  /*1080*/  IMAD R22, R22, 0xab, RZ ;  /* 0x000000ab16167824 */ /* 0x000fe200078e02ff */
[----:B------:R-:W-:Y:S01]  /*1090*/  LOP3.LUT R17, R17, 0xffff, RZ, 0xc0, !PT ;  /* 0x0000ffff11117812 */ /* 0x000fe200078ec0ff */
[----:B------:R-:W-:Y:S01]  /*10a0*/  IMAD R16, R16, 0x3, RZ ;  /* 0x0000000310107824 */ /* 0x000fe200078e02ff */
[----:B------:R-:W-:-:S02]  /*10b0*/  LOP3.LUT R18, R18, 0xffff, RZ, 0xc0, !PT ;  /* 0x0000ffff12127812 */ /* 0x000fc400078ec0ff */
[----:B------:R-:W-:Y:S01]  /*10c0*/  LOP3.LUT R23, R22, 0xffff, RZ, 0xc0, !PT ;  /* 0x0000ffff16177812 */ /* 0x000fe200078ec0ff */
[----:B------:R-:W-:Y:S01]  /*10d0*/  IMAD.MOV R54, RZ, RZ, -R16 ;  /* 0x000000ffff367224 */ /* 0x000fe200078e0a10 */
[----:B------:R-:W-:Y:S02]  /*10e0*/  PRMT R55, R15, 0x9910, RZ ;  /* 0x000099100f377816 */ /* 0x000fe400000000ff */
[----:B------:R-:W-:Y:S02]  /*10f0*/  SHF.R.U32.HI R16, RZ, 0x9, R17 ;  /* 0x00000009ff107819 */ /* 0x000fe40000011611 */
[----:B------:R-:W-:Y:S02]  /*1100*/  SHF.R.U32.HI R17, RZ, 0x9, R18 ;  /* 0x00000009ff117819 */ /* 0x000fe40000011612 */
[----:B------:R-:W-:Y:S02]  /*1110*/  PRMT R22, R54, 0x7710, RZ ;  /* 0x0000771036167816 */ /* 0x000fe400000000ff */
[----:B------:R-:W-:Y:S01]  /*1120*/  SHF.R.U32.HI R18, RZ, 0x9, R23 ;  /* 0x00000009ff127819 */ /* 0x000fe20000011617 */
[----:B------:R-:W-:Y:S01]  /*1130*/  IMAD.MOV.U32 R23, RZ, RZ, R55 ;  /* 0x000000ffff177224 */ /* 0x000fe200078e0037 */
[----:B------:R-:W-:Y:S01]  /*1140*/  PRMT R54, R16, 0x9910, RZ ;  /* 0x0000991010367816 */ /* 0x000fe200000000ff */
[----:B------:R-:W-:Y:S01]  /*1150*/  IMAD.IADD R35, R35, 0x1, R22 ;  /* 0x0000000123237824 */ /* 0x000fe200078e0216 */
[----:B------:R-:W-:Y:S01]  /*1160*/  PRMT R55, R17, 0x9910, RZ ;  /* 0x0000991011377816 */ /* 0x000fe200000000ff */
[----:B------:R-:W-:Y:S01]  /*1170*/  IMAD R22, R23, 0x3, RZ ;  /* 0x0000000317167824 */ /* 0x000fe200078e02ff */
[----:B------:R-:W-:Y:S01]  /*1180*/  PRMT R56, R18, 0x9910, RZ ;  /* 0x0000991012387816 */ /* 0x000fe200000000ff */
[----:B------:R-:W-:Y:S01]  /*1190*/  IMAD.MOV.U32 R23, RZ, RZ, R54 ;  /* 0x000000ffff177224 */ /* 0x000fe200078e0036 */
[----:B------:R-:W-:Y:S01]  /*11a0*/  LOP3.LUT R49, R49, 0xffff, RZ, 0xc0, !PT ;  /* 0x0000ffff31317812 */ /* 0x000fe200078ec0ff */
[----:B------:R-:W-:Y:S01]  /*11b0*/  IMAD.MOV.U32 R54, RZ, RZ, R55 ;  /* 0x000000ffff367224 */ /* 0x000fe200078e0037 */
[----:B------:R-:W-:Y:S01]  /*11c0*/  LOP3.LUT R60, R60, 0xfffffffe, RZ, 0xc0, !PT ;  /* 0xfffffffe3c3c7812 */ /* 0x000fe200078ec0ff */
[----:B------:R-:W-:Y:S01]  /*11d0*/  IMAD.MOV.U32 R55, RZ, RZ, R56 ;  /* 0x000000ffff377224 */ /* 0x000fe200078e0038 */
[----:B------:R-:W-:Y:S01]  /*11e0*/  PRMT R56, R47, 0x9910, RZ ;  /* 0x000099102f387816 */ /* 0x000fe200000000ff */
[----:B------:R-:W-:Y:S01]  /*11f0*/  IMAD.MOV R57, RZ, RZ, -R22 ;  /* 0x000000ffff397224 */ /* 0x000fe200078e0a16 */
[----:B------:R-:W-:Y:S01]  /*1200*/  LOP3.LUT R51, R51, 0xffff, RZ, 0xc0, !PT ;  /* 0x0000ffff33337812 */ /* 0x000fe200078ec0ff */
[----:B------:R-:W-:Y:S01]  /*1210*/  IMAD R22, R23, 0x3, RZ ;  /* 0x0000000317167824 */ /* 0x000fe200078e02ff */
[----:B------:R-:W-:Y:S01]  /*1220*/  LOP3.LUT R52, R52, 0xffff, RZ, 0xc0, !PT ;  /* 0x0000ffff34347812 */ /* 0x000fe200078ec0ff */
[----:B------:R-:W-:Y:S01]  /*1230*/  IMAD R23, R54, 0x3, RZ ;  /* 0x0000000336177824 */ /* 0x000fe200078e02ff */
[----:B------:R-:W-:Y:S01]  /*1240*/  PRMT R57, R57, 0x7710, RZ ;  /* 0x0000771039397816 */ /* 0x000fe200000000ff */
[----:B------:R-:W-:Y:S01]  /*1250*/  IMAD R54, R55, 0x3, RZ ;  /* 0x0000000337367824 */ /* 0x000fe200078e02ff */
[----:B------:R-:W-:Y:S01]  /*1260*/  LOP3.LUT R53, R53, 0xffff, RZ, 0xc0, !PT ;  /* 0x0000ffff35357812 */ /* 0x000fe200078ec0ff */
[----:B------:R-:W-:Y:S01]  /*1270*/  IMAD.MOV R22, RZ, RZ, -R22 ;  /* 0x000000ffff167224 */ /* 0x000fe200078e0a16 */
[----:B------:R-:W-:Y:S01]  /*1280*/  LOP3.LUT R30, R30, 0xf, RZ, 0xc0, !PT ;  /* 0x0000000f1e1e7812 */ /* 0x000fe200078ec0ff */
[----:B------:R-:W-:Y:S01]  /*1290*/  IMAD.MOV R58, RZ, RZ, -R54 ;  /* 0x000000ffff3a7224 */ /* 0x000fe200078e0a36 */
[----:B------:R-:W-:Y:S01]  /*12a0*/  PRMT R32, R32, 0x9910, RZ ;  /* 0x0000991020207816 */ /* 0x000fe200000000ff */
[----:B------:R-:W-:Y:S01]  /*12b0*/  IMAD.MOV.U32 R55, RZ, RZ, R56 ;  /* 0x000000ffff377224 */ /* 0x000fe200078e0038 */
[----:B------:R-:W-:Y:S01]  /*12c0*/  PRMT R54, R22, 0x7710, RZ ;  /* 0x0000771016367816 */ /* 0x000fe200000000ff */
[----:B------:R-:W-:Y:S01]  /*12d0*/  IMAD.MOV R23, RZ, RZ, -R23 ;  /* 0x000000ffff177224 */ /* 0x000fe200078e0a17 */
[----:B------:R-:W-:Y:S01]  /*12e0*/  PRMT R58, R58, 0x7710, RZ ;  /* 0x000077103a3a7816 */ /* 0x000fe200000000ff */
[----:B------:R-:W-:Y:S01]  /*12f0*/  IMAD R22, R55, 0xab, RZ ;  /* 0x000000ab37167824 */ /* 0x000fe200078e02ff */
[----:B------:R-:W-:Y:S01]  /*1300*/  LOP3.LUT R34, R34, 0xffff, RZ, 0xc0, !PT ;  /* 0x0000ffff22227812 */ /* 0x000fe200078ec0ff */
[----:B------:R-:W-:Y:S01]  /*1310*/  IMAD.IADD R55, R21, 0x1, R54 ;  /* 0x0000000115377824 */ /* 0x000fe200078e0236 */
[----:B------:R-:W-:Y:S01]  /*1320*/  PRMT R23, R23, 0x7710, RZ ;  /* 0x0000771017177816 */ /* 0x000fe200000000ff */
[----:B------:R-:W-:Y:S01]  /*1330*/  IMAD.IADD R54, R19, 0x1, R58 ;  /* 0x0000000113367824 */ /* 0x000fe200078e023a */
[----:B------:R-:W-:Y:S01]  /*1340*/  LOP3.LUT R19, R22, 0xffff, RZ, 0xc0, !PT ;  /* 0x0000ffff16137812 */ /* 0x000fe200078ec0ff */
[----:B------:R-:W-:Y:S01]  /*1350*/  IMAD.IADD R36, R36, 0x1, R57 ;  /* 0x0000000124247824 */ /* 0x000fe200078e0239 */
[----:B------:R-:W-:Y:S01]  /*1360*/  PRMT R21, R45, 0x9910, RZ ;  /* 0x000099102d157816 */ /* 0x000fe200000000ff */
[----:B------:R-:W-:Y:S01]  /*1370*/  IMAD.IADD R56, R20, 0x1, R23 ;  /* 0x0000000114387824 */ /* 0x000fe200078e0217 */
[----:B------:R-:W-:-:S02]  /*1380*/  SHF.R.U32.HI R19, RZ, 0x9, R19 ;  /* 0x00000009ff137819 */ /* 0x000fc40000011613 */
[----:B------:R-:W-:Y:S01]  /*1390*/  PRMT R20, R46, 0x9910, RZ ;  /* 0x000099102e147816 */ /* 0x000fe200000000ff */
[----:B------:R-:W-:Y:S01]  /*13a0*/  IMAD R21, R21, 0xab, RZ ;  /* 0x000000ab15157824 */ /* 0x000fe200078e02ff */
[----:B------:R-:W-:Y:S02]  /*13b0*/  PRMT R23, R43, 0x9910, RZ ;  /* 0x000099102b177816 */ /* 0x000fe400000000ff */
[----:B------:R-:W-:Y:S01]  /*13c0*/  PRMT R57, R41, 0x9910, RZ ;  /* 0x0000991029397816 */ /* 0x000fe200000000ff */
[----:B------:R-:W-:Y:S01]  /*13d0*/  IMAD R20, R20, 0xab, RZ ;  /* 0x000000ab14147824 */ /* 0x000fe200078e02ff */
[----:B------:R-:W-:Y:S01]  /*13e0*/  PRMT R22, R19, 0x9910, RZ ;  /* 0x0000991013167816 */ /* 0x000fe200000000ff */
[----:B------:R-:W-:Y:S01]  /*13f0*/  IMAD R23, R23, 0xab, RZ ;  /* 0x000000ab17177824 */ /* 0x000fe200078e02ff */
[----:B------:R-:W-:Y:S01]  /*1400*/  LOP3.LUT R21, R21, 0xffff, RZ, 0xc0, !PT ;  /* 0x0000ffff15157812 */ /* 0x000fe200078ec0ff */
[----:B------:R-:W-:Y:S01]  /*1410*/  IMAD R57, R57, 0xab, RZ ;  /* 0x000000ab39397824 */ /* 0x000fe200078e02ff */
[----:B------:R-:W-:Y:S01]  /*1420*/  LOP3.LUT R20, R20, 0xffff, RZ, 0xc0, !PT ;  /* 0x0000ffff14147812 */ /* 0x000fe200078ec0ff */
[----:B------:R-:W-:Y:S01]  /*1430*/  IMAD R22, R22, 0x3, RZ ;  /* 0x0000000316167824 */ /* 0x000fe200078e02ff */
[----:B------:R-:W-:-:S02]  /*1440*/  LOP3.LUT R23, R23, 0xffff, RZ, 0xc0, !PT ;  /* 0x0000ffff17177812 */ /* 0x000fc400078ec0ff */
[----:B------:R-:W-:Y:S01]  /*1450*/  LOP3.LUT R57, R57, 0xffff, RZ, 0xc0, !PT ;  /* 0x0000ffff39397812 */ /* 0x000fe200078ec0ff */
[----:B------:R-:W-:Y:S01]  /*1460*/  IMAD.MOV R58, RZ, RZ, -R22 ;  /* 0x000000ffff3a7224 */ /* 0x000fe200078e0a16 */
[----:B------:R-:W-:Y:S02]  /*1470*/  SHF.R.U32.HI R21, RZ, 0x9, R21 ;  /* 0x00000009ff157819 */ /* 0x000fe40000011615 */
[----:B------:R-:W-:Y:S02]  /*1480*/  SHF.R.U32.HI R20, RZ, 0x9, R20 ;  /* 0x00000009ff147819 */ /* 0x000fe40000011614 */
[----:B------:R-:W-:Y:S02]  /*1490*/  SHF.R.U32.HI R22, RZ, 0x9, R23 ;  /* 0x00000009ff167819 */ /* 0x000fe40000011617 */
[----:B------:R-:W-:Y:S02]  /*14a0*/  SHF.R.U32.HI R23, RZ, 0x9, R57 ;  /* 0x00000009ff177819 */ /* 0x000fe40000011639 */
[----:B------:R-:W-:-:S02]  /*14b0*/  PRMT R58, R58, 0x7710, RZ ;  /* 0x000077103a3a7816 */ /* 0x000fc400000000ff */
[----:B------:R-:W-:Y:S02]  /*14c0*/  PRMT R59, R21, 0x9910, RZ ;  /* 0x00009910153b7816 */ /* 0x000fe400000000ff */
[----:B------:R-:W-:Y:S01]  /*14d0*/  PRMT R57, R20, 0x9910, RZ ;  /* 0x0000991014397816 */ /* 0x000fe200000000ff */
[----:B------:R-:W-:Y:S01]  /*14e0*/  IMAD.IADD R47, R47, 0x1, R58 ;  /* 0x000000012f2f7824 */ /* 0x000fe200078e023a */
[----:B------:R-:W-:Y:S01]  /*14f0*/  PRMT R61, R22, 0x9910, RZ ;  /* 0x00009910163d7816 */ /* 0x000fe200000000ff */
[----:B------:R-:W-:Y:S01]  /*1500*/  IMAD.MOV.U32 R58, RZ, RZ, R59 ;  /* 0x000000ffff3a7224 */ /* 0x000fe200078e003b */
[----:B------:R-:W-:Y:S01]  /*1510*/  PRMT R62, R23, 0x9910, RZ ;  /* 0x00009910173e7816 */ /* 0x000fe200000000ff */
[----:B------:R-:W-:Y:S01]  /*1520*/  IMAD R57, R57, 0x3, RZ ;  /* 0x0000000339397824 */ /* 0x000fe200078e02ff */
[----:B------:R-:W-:Y:S01]  /*1530*/  LOP3.LUT R55, R55, 0xff, RZ, 0xc0, !PT ;  /* 0x000000ff37377812 */ /* 0x000fe200078ec0ff */
[----:B------:R-:W-:Y:S01]  /*1540*/  IMAD.MOV.U32 R59, RZ, RZ, R61 ;  /* 0x000000ffff3b7224 */ /* 0x000fe200078e003d */
[----:B------:R-:W-:Y:S01]  /*1550*/  LOP3.LUT R56, R56, 0xff, RZ, 0xc0, !PT ;  /* 0x000000ff38387812 */ /* 0x000fe200078ec0ff */
[----:B------:R-:W-:Y:S01]  /*1560*/  IMAD.MOV.U32 R61, RZ, RZ, R62 ;  /* 0x000000ffff3d7224 */ /* 0x000fe200078e003e */
[----:B------:R-:W-:Y:S01]  /*1570*/  LOP3.LUT R54, R54, 0xff, RZ, 0xc0, !PT ;  /* 0x000000ff36367812 */ /* 0x000fe200078ec0ff */
[----:B------:R-:W-:Y:S01]  /*1580*/  IMAD.MOV R62, RZ, RZ, -R57 ;  /* 0x000000ffff3e7224 */ /* 0x000fe200078e0a39 */
[----:B------:R-:W-:Y:S01]  /*1590*/  LOP3.LUT R36, R36, 0xff, RZ, 0xc0, !PT ;  /* 0x000000ff24247812 */ /* 0x000fe200078ec0ff */
[----:B------:R-:W-:-:S02]  /*15a0*/  IMAD R57, R61, 0x3, RZ ;  /* 0x000000033d397824 */ /* 0x000fc400078e02ff */
[----:B------:R-:W-:Y:S01]  /*15b0*/  IMAD R58, R58, 0x3, RZ ;  /* 0x000000033a3a7824 */ /* 0x000fe200078e02ff */
[----:B------:R-:W-:Y:S01]  /*15c0*/  PRMT R61, R62, 0x7710, RZ ;  /* 0x000077103e3d7816 */ /* 0x000fe200000000ff */
[----:B------:R-:W-:Y:S02]  /*15d0*/  IMAD.MOV R57, RZ, RZ, -R57 ;  /* 0x000000ffff397224 */ /* 0x000fe400078e0a39 */
[----:B------:R-:W-:Y:S02]  /*15e0*/  IMAD.MOV R58, RZ, RZ, -R58 ;  /* 0x000000ffff3a7224 */ /* 0x000fe400078e0a3a */
[----:B------:R-:W-:Y:S01]  /*15f0*/  IMAD.IADD R46, R46, 0x1, R61 ;  /* 0x000000012e2e7824 */ /* 0x000fe200078e023d */
[----:B------:R-:W-:Y:S01]  /*1600*/  PRMT R64, R57, 0x7710, RZ ;  /* 0x0000771039407816 */ /* 0x000fe200000000ff */
[----:B------:R-:W-:Y:S01]  /*1610*/  IMAD R59, R59, 0x3, RZ ;  /* 0x000000033b3b7824 */ /* 0x000fe200078e02ff */
[----:B------:R-:W-:Y:S02]  /*1620*/  PRMT R58, R58, 0x7710, RZ ;  /* 0x000077103a3a7816 */ /* 0x000fe400000000ff */
[----:B------:R-:W-:Y:S01]  /*1630*/  PRMT R57, R24, 0x9910, RZ ;  /* 0x0000991018397816 */ /* 0x000fe200000000ff */
[----:B------:R-:W-:Y:S01]  /*1640*/  IMAD.MOV.U32 R24, RZ, RZ, R42 ;  /* 0x000000ffff187224 */ /* 0x000fe200078e002a */
[----:B------:R-:W-:Y:S01]  /*1650*/  PRMT R42, R38, 0x9910, RZ ;  /* 0x00009910262a7816 */ /* 0x000fe200000000ff */
[----:B------:R-:W-:Y:S01]  /*1660*/  IMAD.IADD R45, R45, 0x1, R58 ;  /* 0x000000012d2d7824 */ /* 0x000fe200078e023a */
[----:B------:R-:W-:Y:S01]  /*1670*/  PRMT R58, R40, 0x9910, RZ ;  /* 0x00009910283a7816 */ /* 0x000fe200000000ff */
[----:B------:R-:W-:-:S02]  /*1680*/  IMAD.MOV.U32 R38, RZ, RZ, R57 ;  /* 0x000000ffff267224 */ /* 0x000fc400078e0039 */
[----:B------:R-:W-:Y:S02]  /*1690*/  IMAD.MOV.U32 R40, RZ, RZ, R42 ;  /* 0x000000ffff287224 */ /* 0x000fe400078e002a */
[----:B------:R-:W-:Y:S02]  /*16a0*/  IMAD.MOV.U32 R42, RZ, RZ, R39 ;  /* 0x000000ffff2a7224 */ /* 0x000fe400078e0027 */
[----:B------:R-:W-:Y:S02]  /*16b0*/  IMAD R38, R38, 0x3, RZ ;  /* 0x0000000326267824 */ /* 0x000fe400078e02ff */
[----:B------:R-:W-:Y:S02]  /*16c0*/  IMAD R42, R42, 0x3, RZ ;  /* 0x000000032a2a7824 */ /* 0x000fe400078e02ff */
[----:B------:R-:W-:Y:S01]  /*16d0*/  IMAD R24, R24, 0x3, RZ ;  /* 0x0000000318187824 */ /* 0x000fe200078e02ff */
[----:B------:R-:W-:Y:S01]  /*16e0*/  LOP3.LUT R38, R38, 0xffff, RZ, 0xc0, !PT ;  /* 0x0000ffff26267812 */ /* 0x000fe200078ec0ff */
[----:B------:R-:W-:Y:S01]  /*16f0*/  IMAD R40, R40, 0x3, RZ ;  /* 0x0000000328287824 */ /* 0x000fe200078e02ff */
[----:B------:R-:W-:Y:S01]  /*1700*/  LOP3.LUT R42, R42, 0xffff, RZ, 0xc0, !PT ;  /* 0x0000ffff2a2a7812 */ /* 0x000fe200078ec0ff */
[----:B------:R-:W-:Y:S01]  /*1710*/  IMAD.MOV R59, RZ, RZ, -R59 ;  /* 0x000000ffff3b7224 */ /* 0x000fe200078e0a3b */
[----:B------:R-:W-:Y:S01]  /*1720*/  LOP3.LUT R39, R24, 0xffff, RZ, 0xc0, !PT ;  /* 0x0000ffff18277812 */ /* 0x000fe200078ec0ff */
[----:B------:R-:W-:Y:S01]  /*1730*/  IMAD.IADD R25, R25, 0x1, R38 ;  /* 0x0000000119197824 */ /* 0x000fe200078e0226 */
[----:B------:R-:W-:Y:S01]  /*1740*/  LOP3.LUT R38, R47, 0xff, RZ, 0xc0, !PT ;  /* 0x000000ff2f267812 */ /* 0x000fe200078ec0ff */
[----:B------:R-:W-:Y:S01]  /*1750*/  IMAD.IADD R27, R27, 0x1, R42 ;  /* 0x000000011b1b7824 */ /* 0x000fe200078e022a */
[----:B------:R-:W-:Y:S01]  /*1760*/  LOP3.LUT R42, R37, 0xffff, RZ, 0xc0, !PT ;  /* 0x0000ffff252a7812 */ /* 0x000fe200078ec0ff */
[----:B------:R-:W-:Y:S01]  /*1770*/  IMAD.IADD R24, R44, 0x1, R39 ;  /* 0x000000012c187824 */ /* 0x000fe200078e0227 */
[----:B------:R-:W-:Y:S01]  /*1780*/  LOP3.LUT R39, R40, 0xffff, RZ, 0xc0, !PT ;  /* 0x0000ffff28277812 */ /* 0x000fe200078ec0ff */
[----:B------:R-:W-:Y:S01]  /*1790*/  IMAD.MOV.U32 R57, RZ, RZ, R58 ;  /* 0x000000ffff397224 */ /* 0x000fe200078e003a */
[----:B------:R-:W-:Y:S01]  /*17a0*/  LOP3.LUT P0, RZ, R42, UR4, RZ, 0xfc, !PT ;  /* 0x000000042aff7c12 */ /* 0x000fe2000f80fcff */
[----:B------:R-:W-:Y:S01]  /*17b0*/  IMAD.IADD R41, R41, 0x1, R64 ;  /* 0x0000000129297824 */ /* 0x000fe200078e0240 */
[----:B------:R-:W-:Y:S01]  /*17c0*/  LOP3.LUT R40, R45, 0xff, RZ, 0xc0, !PT ;  /* 0x000000ff2d287812 */ /* 0x000fe200078ec0ff */
[----:B------:R-:W-:Y:S01]  /*17d0*/  IMAD.IADD R26, R26, 0x1, R39 ;  /* 0x000000011a1a7824 */ /* 0x000fe200078e0227 */
[----:B------:R-:W-:Y:S01]  /*17e0*/  ISETP.EQ.OR P3, PT, R29, 0xe, !P0 ;  /* 0x0000000e1d00780c */ /* 0x000fe20004762670 */
[----:B------:R-:W-:Y:S01]  /*17f0*/  IMAD R57, R57, 0x3, RZ ;  /* 0x0000000339397824 */ /* 0x000fe200078e02ff */
[----:B------:R-:W-:Y:S01]  /*1800*/  LOP3.LUT P0, RZ, R48, UR4, RZ, 0xfc, !PT ;  /* 0x0000000430ff7c12 */ /* 0x000fe2000f80fcff */
[----:B------:R-:W-:Y:S01]  /*1810*/  VIADD R37, R31, UR4 ;  /* 0x000000041f257c36 */ /* 0x000fe20008000000 */
[----:B------:R-:W-:Y:S01]  /*1820*/  LOP3.LUT R39, R46, 0xff, RZ, 0xc0, !PT ;  /* 0x000000ff2e277812 */ /* 0x000fe200078ec0ff */
[----:B------:R-:W-:Y:S01]  /*1830*/  VIADD R42, R42, UR4 ;  /* 0x000000042a2a7c36 */ /* 0x000fe20008000000 */
[----:B------:R-:W-:Y:S01]  /*1840*/  ISETP.EQ.OR P2, PT, R29, 0xd, !P0 ;  /* 0x0000000d1d00780c */ /* 0x000fe20004742670 */
[C---:B------:R-:W-:Y:S01]  /*1850*/  VIADD R44, R49.reuse, UR4 ;  /* 0x00000004312c7c36 */ /* 0x040fe20008000000 */
[----:B------:R-:W-:Y:S01]  /*1860*/  LOP3.LUT P0, RZ, R49, UR4, RZ, 0xfc, !PT ;  /* 0x0000000431ff7c12 */ /* 0x000fe2000f80fcff */
[----:B------:R-:W-:Y:S01]  /*1870*/  VIADD R45, R51, UR4 ;  /* 0x00000004332d7c36 */ /* 0x000fe20008000000 */
[----:B------:R-:W-:Y:S01]  /*1880*/  PRMT R62, R59, 0x7710, RZ ;  /* 0x000077103b3e7816 */ /* 0x000fe200000000ff */
[----:B------:R-:W-:Y:S01]  /*1890*/  VIADD R46, R52, UR4 ;  /* 0x00000004342e7c36 */ /* 0x000fe20008000000 */
[----:B------:R-:W-:Y:S01]  /*18a0*/  LOP3.LUT R57, R57, 0xffff, RZ, 0xc0, !PT ;  /* 0x0000ffff39397812 */ /* 0x000fe200078ec0ff */
[----:B------:R-:W-:Y:S01]  /*18b0*/  VIADD R47, R53, UR4 ;  /* 0x00000004352f7c36 */ /* 0x000fe20008000000 */
[----:B------:R-:W-:Y:S01]  /*18c0*/  @P3 LOP3.LUT R60, R60, 0x1, RZ, 0xfc, !PT ;  /* 0x000000013c3c3812 */ /* 0x000fe200078efcff */
[----:B------:R-:W-:Y:S01]  /*18d0*/  IMAD.IADD R43, R43, 0x1, R62 ;  /* 0x000000012b2b7824 */ /* 0x000fe200078e023e */
[----:B------:R-:W-:Y:S01]  /*18e0*/  ISETP.EQ.OR P3, PT, R29, 0xc, !P0 ;  /* 0x0000000c1d00780c */ /* 0x000fe20004762670 */
[----:B------:R-:W-:Y:S01]  /*18f0*/  IMAD.IADD R28, R28, 0x1, R57 ;  /* 0x000000011c1c7824 */ /* 0x000fe200078e0239 */
[----:B------:R-:W-:Y:S01]  /*1900*/  LOP3.LUT P0, RZ, R51, UR4, RZ, 0xfc, !PT ;  /* 0x0000000433ff7c12 */ /* 0x000fe2000f80fcff */
[----:B------:R-:W-:Y:S01]  /*1910*/  VIADD R51, R55, UR4 ;  /* 0x0000000437337c36 */ /* 0x000fe20008000000 */
[----:B------:R-:W-:Y:S01]  /*1920*/  LOP3.LUT R60, R60, 0xfffeffff, RZ, 0xc0, !PT ;  /* 0xfffeffff3c3c7812 */ /* 0x000fe200078ec0ff */
[----:B------:R-:W-:Y:S01]  /*1930*/  VIADD R49, R36, UR4 ;  /* 0x0000000424317c36 */ /* 0x000fe20008000000 */
[----:B------:R-:W-:-:S02]  /*1940*/  ISETP.EQ.OR P4, PT, R29, 0xb, !P0 ;  /* 0x0000000b1d00780c */ /* 0x000fc40004782670 */
[----:B------:R-:W-:Y:S01]  /*1950*/  LOP3.LUT P0, RZ, R52, UR4, RZ, 0xfc, !PT ;  /* 0x0000000434ff7c12 */ /* 0x000fe2000f80fcff */
[----:B------:R-:W-:Y:S01]  /*1960*/  VIADD R52, R56, UR4 ;  /* 0x0000000438347c36 */ /* 0x000fe20008000000 */
[----:B------:R-:W-:Y:S01]  /*1970*/  LOP3.LUT R57, R43, 0xff, RZ, 0xc0, !PT ;  /* 0x000000ff2b397812 */ /* 0x000fe200078ec0ff */
[----:B------:R-:W-:Y:S01]  /*1980*/  VIADD R43, R48, UR4 ;  /* 0x00000004302b7c36 */ /* 0x000fe20008000000 */
[----:B------:R-:W-:Y:S02]  /*1990*/  ISETP.EQ.OR P5, PT, R29, 0xa, !P0 ;  /* 0x0000000a1d00780c */ /* 0x000fe400047a2670 */
[----:B------:R-:W-:Y:S01]  /*19a0*/  LOP3.LUT P0, RZ, R53, UR4, RZ, 0xfc, !PT ;  /* 0x0000000435ff7c12 */ /* 0x000fe2000f80fcff */
[----:B------:R-:W-:Y:S01]  /*19b0*/  VIADD R53, R54, UR4 ;  /* 0x0000000436357c36 */ /* 0x000fe20008000000 */
[----:B------:R-:W-:Y:S02]  /*19c0*/  LOP3.LUT R41, R41, 0xff, RZ, 0xc0, !PT ;  /* 0x000000ff29297812 */ /* 0x000fe400078ec0ff */
[----:B------:R-:W-:-:S02]  /*19d0*/  ISETP.EQ.OR P6, PT, R29, 0x9, !P0 ;  /* 0x000000091d00780c */ /* 0x000fc400047c2670 */
[----:B------:R-:W-:Y:S01]  /*19e0*/  LOP3.LUT P0, RZ, R55, UR4, RZ, 0xfc, !PT ;  /* 0x0000000437ff7c12 */ /* 0x000fe2000f80fcff */
[----:B------:R-:W-:Y:S01]  /*19f0*/  VIADD R58, R41, UR4 ;  /* 0x00000004293a7c36 */ /* 0x000fe20008000000 */
[----:B------:R-:W-:Y:S01]  /*1a00*/  ISETP.GT.U32.OR P1, PT, R37, 0xe, P1 ;  /* 0x0000000e2500780c */ /* 0x000fe20000f24470 */
[----:B------:R-:W-:Y:S01]  /*1a10*/  VIADD R55, R39, UR4 ;  /* 0x0000000427377c36 */ /* 0x000fe20008000000 */
[----:B------:R-:W-:Y:S02]  /*1a20*/  ISETP.EQ.OR P0, PT, R29, 0x7, !P0 ;  /* 0x000000071d00780c */ /* 0x000fe40004702670 */
[----:B------:R-:W-:Y:S02]  /*1a30*/  ISETP.EQ.OR P1, PT, R30, 0x2, P1 ;  /* 0x000000021e00780c */ /* 0x000fe40000f22670 */
[C---:B------:R-:W-:Y:S01]  /*1a40*/  ISETP.GT.U32.OR P2, PT, R43.reuse, 0xe, P2 ;  /* 0x0000000e2b00780c */ /* 0x040fe20001744470 */
[----:B------:R-:W-:Y:S01]  /*1a50*/  IMAD R43, R43, 0xe, RZ ;  /* 0x0000000e2b2b7824 */ /* 0x000fe200078e02ff */
        /* <DEDUP_REMOVED lines=8> */
[----:B------:R-:W-:-:S02]  /*1ae0*/  @P0 LOP3.LUT R60, R60, 0x10000, RZ, 0xfc, !PT ;  /* 0x000100003c3c0812 */ /* 0x000fc400078efcff */
[----:B------:R-:W-:Y:S01]  /*1af0*/  LOP3.LUT P0, RZ, R56, UR4, RZ, 0xfc, !PT ;  /* 0x0000000438ff7c12 */ /* 0x000fe2000f80fcff */
[----:B------:R-:W-:Y:S01]  /*1b00*/  VIADD R56, R40, UR4 ;  /* 0x0000000428387c36 */ /* 0x000fe20008000000 */
[----:B------:R-:W-:Y:S02]  /*1b10*/  LOP3.LUT R60, R60, 0xffff7fff, RZ, 0xc0, !PT ;  /* 0xffff7fff3c3c7812 */ /* 0x000fe400078ec0ff */
[----:B------:R-:W-:-:S13]  /*1b20*/  ISETP.EQ.OR P0, PT, R29, 0x6, !P0 ;  /* 0x000000061d00780c */ /* 0x000fda0004702670 */
[----:B------:R-:W-:Y:S02]  /*1b30*/  @P0 LOP3.LUT R60, R60, 0x8000, RZ, 0xfc, !PT ;  /* 0x000080003c3c0812 */ /* 0x000fe400078efcff */
[----:B------:R-:W-:Y:S01]  /*1b40*/  LOP3.LUT P0, RZ, R54, UR4, RZ, 0xfc, !PT ;  /* 0x0000000436ff7c12 */ /* 0x000fe2000f80fcff */
[----:B------:R-:W-:Y:S01]  /*1b50*/  VIADD R54, R38, UR4 ;  /* 0x0000000426367c36 */ /* 0x000fe20008000000 */
[----:B------:R-:W-:Y:S02]  /*1b60*/  LOP3.LUT R60, R60, 0xffffbfff, RZ, 0xc0, !PT ;  /* 0xffffbfff3c3c7812 */ /* 0x000fe400078ec0ff */
[----:B------:R-:W-:-:S13]  /*1b70*/  ISETP.EQ.OR P0, PT, R29, 0x5, !P0 ;  /* 0x000000051d00780c */ /* 0x000fda0004702670 */
[----:B------:R-:W-:Y:S02]  /*1b80*/  @P0 LOP3.LUT R60, R60, 0x4000, RZ, 0xfc, !PT ;  /* 0x000040003c3c0812 */ /* 0x000fe400078efcff */
[----:B------:R-:W-:Y:S02]  /*1b90*/  LOP3.LUT P0, RZ, R38, UR4, RZ, 0xfc, !PT ;  /* 0x0000000426ff7c12 */ /* 0x000fe4000f80fcff */
        /* <DEDUP_REMOVED lines=11> */
[C---:B------:R-:W-:Y:S01]  /*1c50*/  LOP3.LUT P0, RZ, R57.reuse, UR4, RZ, 0xfc, !PT ;  /* 0x0000000439ff7c12 */ /* 0x040fe2000f80fcff */
[----:B------:R-:W-:Y:S01]  /*1c60*/  VIADD R57, R57, UR4 ;  /* 0x0000000439397c36 */ /* 0x000fe20008000000 */
[----:B------:R-:W-:Y:S02]  /*1c70*/  LOP3.LUT R60, R60, 0xffffefff, RZ, 0xc0, !PT ;  /* 0xffffefff3c3c7812 */ /* 0x000fe400078ec0ff */
[----:B------:R-:W-:-:S13]  /*1c80*/  ISETP.EQ.OR P0, PT, R29, 0xf, !P0 ;  /* 0x0000000f1d00780c */ /* 0x000fda0004702670 */
[----:B------:R-:W-:Y:S02]  /*1c90*/  @P0 LOP3.LUT R60, R60, 0x1000, RZ, 0xfc, !PT ;  /* 0x000010003c3c0812 */ /* 0x000fe400078efcff */
[----:B------:R-:W-:Y:S02]  /*1ca0*/  LOP3.LUT P0, RZ, R41, UR4, RZ, 0xfc, !PT ;  /* 0x0000000429ff7c12 */ /* 0x000fe4000f80fcff */
[----:B------:R-:W-:Y:S02]  /*1cb0*/  LOP3.LUT R60, R60, 0xffffdfff, RZ, 0xc0, !PT ;  /* 0xffffdfff3c3c7812 */ /* 0x000fe400078ec0ff */
[----:B------:R-:W-:-:S13]  /*1cc0*/  ISETP.EQ.OR P0, PT, R29, 0xe, !P0 ;  /* 0x0000000e1d00780c */ /* 0x000fda0004702670 */
[----:B------:R-:W-:-:S04]  /*1cd0*/  @P0 LOP3.LUT R60, R60, 0x2000, RZ, 0xfc, !PT ;  /* 0x000020003c3c0812 */ /* 0x000fc800078efcff */
[C---:B------:R-:W-:Y:S02]  /*1ce0*/  LOP3.LUT P0, RZ, R60.reuse, 0x1, RZ, 0xc0, !PT ;  /* 0x000000013cff7812 */ /* 0x040fe4000780c0ff */
[----:B------:R-:W-:Y:S02]  /*1cf0*/  LOP3.LUT R60, R60, 0xfffffffb, RZ, 0xc0, !PT ;  /* 0xfffffffb3c3c7812 */ /* 0x000fe400078ec0ff */
[C---:B------:R-:W-:Y:S01]  /*1d00*/  ISETP.GT.U32.OR P0, PT, R42.reuse, 0xe, P0 ;  /* 0x0000000e2a00780c */ /* 0x040fe20000704470 */
[----:B------:R-:W-:Y:S01]  /*1d10*/  IMAD R42, R42, 0xe, RZ ;  /* 0x0000000e2a2a7824 */ /* 0x000fe200078e02ff */
[----:B------:R-:W-:Y:S02]  /*1d20*/  @P1 LOP3.LUT R60, R60, 0x4, RZ, 0xfc, !PT ;  /* 0x000000043c3c1812 */ /* 0x000fe400078efcff */
[----:B------:R-:W-:Y:S02]  /*1d30*/  ISETP.EQ.OR P1, PT, R30, 0x3, P0 ;  /* 0x000000031e00780c */ /* 0x000fe40000722670 */
[----:B------:R-:W-:-:S02]  /*1d40*/  LOP3.LUT R60, R60, 0xfffffffd, RZ, 0xc0, !PT ;  /* 0xfffffffd3c3c7812 */ /* 0x000fc400078ec0ff */
[C---:B------:R-:W-:Y:S02]  /*1d50*/  ISETP.EQ.OR P0, PT, R30.reuse, 0x4, P2 ;  /* 0x000000041e00780c */ /* 0x040fe40001702670 */
[C---:B------:R-:W-:Y:S02]  /*1d60*/  ISETP.EQ.OR P2, PT, R30.reuse, 0x6, P4 ;  /* 0x000000061e00780c */ /* 0x040fe40002742670 */
[----:B------:R-:W-:Y:S02]  /*1d70*/  P2R R41, PR, RZ, 0x1 ;  /* 0x00000001ff297803 */ /* 0x000fe40000000000 */
[----:B------:R-:W-:Y:S02]  /*1d80*/  ISETP.EQ.OR P4, PT, R30, 0x8, P6 ;  /* 0x000000081e00780c */ /* 0x000fe40003782670 */
[----:B------:R-:W-:Y:S02]  /*1d90*/  P2R R39, PR, RZ, 0x4 ;  /* 0x00000004ff277803 */ /* 0x000fe40000000000 */
[----:B------:R-:W-:-:S02]  /*1da0*/  @P1 LOP3.LUT R60, R60, 0x2, RZ, 0xfc, !PT ;  /* 0x000000023c3c1812 */ /* 0x000fc400078efcff */
[----:B------:R-:W-:Y:S02]  /*1db0*/  ISETP.EQ.OR P1, PT, R30, 0x5, P3 ;  /* 0x000000051e00780c */ /* 0x000fe40001f22670 */
[----:B------:R-:W-:Y:S02]  /*1dc0*/  LOP3.LUT P0, RZ, R60, 0x2000, RZ, 0xc0, !PT ;  /* 0x000020003cff7812 */ /* 0x000fe4000780c0ff */
[----:B------:R-:W-:Y:S02]  /*1dd0*/  ISETP.EQ.OR P3, PT, R30, 0x7, P5 ;  /* 0x000000071e00780c */ /* 0x000fe40002f62670 */
[----:B------:R-:W-:Y:S02]  /*1de0*/  P2R R29, PR, RZ, 0x1 ;  /* 0x00000001ff1d7803 */ /* 0x000fe40000000000 */
[----:B------:R-:W-:Y:S02]  /*1df0*/  LOP3.LUT P0, RZ, R60, 0x10000, RZ, 0xc0, !PT ;  /* 0x000100003cff7812 */ /* 0x000fe4000780c0ff */
[----:B------:R-:W-:-:S02]  /*1e00*/  P2R R40, PR, RZ, 0x2 ;  /* 0x00000002ff287803 */ /* 0x000fc40000000000 */
[C---:B------:R-:W-:Y:S01]  /*1e10*/  ISETP.GT.U32.OR P0, PT, R51.reuse, 0xe, P0 ;  /* 0x0000000e3300780c */ /* 0x040fe20000704470 */
[----:B------:R-:W-:Y:S01]  /*1e20*/  IMAD R51, R51, 0xe, RZ ;  /* 0x0000000e33337824 */ /* 0x000fe200078e02ff */
[----:B------:R-:W-:Y:S02]  /*1e30*/  P2R R38, PR, RZ, 0x8 ;  /* 0x00000008ff267803 */ /* 0x000fe40000000000 */
[----:B------:R-:W-:Y:S02]  /*1e40*/  P2R R31, PR, RZ, 0x10 ;  /* 0x00000010ff1f7803 */ /* 0x000fe40000000000 */
[C---:B------:R-:W-:Y:S02]  /*1e50*/  LOP3.LUT P1, RZ, R60.reuse, 0x1000, RZ, 0xc0, !PT ;  /* 0x000010003cff7812 */ /* 0x040fe4000782c0ff */
[C---:B------:R-:W-:Y:S02]  /*1e60*/  LOP3.LUT P2, RZ, R60.reuse, 0x800, RZ, 0xc0, !PT ;  /* 0x000008003cff7812 */ /* 0x040fe4000784c0ff */
[----:B------:R-:W-:-:S02]  /*1e70*/  LOP3.LUT P5, RZ, R60, 0x4000, RZ, 0xc0, !PT ;  /* 0x000040003cff7812 */ /* 0x000fc400078ac0ff */
[C---:B------:R-:W-:Y:S02]  /*1e80*/  LOP3.LUT P3, RZ, R60.reuse, 0x400, RZ, 0xc0, !PT ;  /* 0x000004003cff7812 */ /* 0x040fe4000786c0ff */
[C---:B------:R-:W-:Y:S02]  /*1e90*/  LOP3.LUT P6, RZ, R60.reuse, 0x8000, RZ, 0xc0, !PT ;  /* 0x000080003cff7812 */ /* 0x040fe400078cc0ff */
[C---:B------:R-:W-:Y:S02]  /*1ea0*/  LOP3.LUT P4, RZ, R60.reuse, 0x8, RZ, 0xc0, !PT ;  /* 0x000000083cff7812 */ /* 0x040fe4000788c0ff */
[----:B------:R-:W-:Y:S02]  /*1eb0*/  LOP3.LUT R60, R60, 0xfffffffe, RZ, 0xc0, !PT ;  /* 0xfffffffe3c3c7812 */ /* 0x000fe400078ec0ff */
[C---:B------:R-:W-:Y:S01]  /*1ec0*/  ISETP.GT.U32.OR P6, PT, R52.reuse, 0xe, P6 ;  /* 0x0000000e3400780c */ /* 0x040fe200037c4470 */
[----:B------:R-:W-:Y:S01]  /*1ed0*/  IMAD R52, R52, 0xe, RZ ;  /* 0x0000000e34347824 */ /* 0x000fe200078e02ff */
[----:B------:R-:W-:-:S02]  /*1ee0*/  @P0 LOP3.LUT R60, R60, 0x1, RZ, 0xfc, !PT ;  /* 0x000000013c3c0812 */ /* 0x000fc400078efcff */
[----:B------:R-:W-:Y:S02]  /*1ef0*/  ISETP.NE.AND P0, PT, R29, RZ, PT ;  /* 0x000000ff1d00720c */ /* 0x000fe40003f05270 */
[----:B------:R-:W-:Y:S02]  /*1f00*/  P2R R29, PR, RZ, 0x40 ;  /* 0x00000040ff1d7803 */ /* 0x000fe40000000000 */
[C---:B------:R-:W-:Y:S02]  /*1f10*/  LOP3.LUT P6, RZ, R60.reuse, 0x1, RZ, 0xc0, !PT ;  /* 0x000000013cff7812 */ /* 0x040fe400078cc0ff */
[----:B------:R-:W-:Y:S02]  /*1f20*/  LOP3.LUT R60, R60, 0xffdfffff, RZ, 0xc0, !PT ;  /* 0xffdfffff3c3c7812 */ /* 0x000fe400078ec0ff */
        /* <DEDUP_REMOVED lines=14> */
[----:B------:R-:W-:Y:S01]  /*2010*/  ISETP.NE.AND P6, PT, R29, RZ, PT ;  /* 0x000000ff1d00720c */ /* 0x000fe20003fc5270 */
[----:B------:R-:W-:Y:S01]  /*2020*/  IMAD.MOV.U32 R29, RZ, RZ, RZ ;  /* 0x000000ffff1d7224 */ /* 0x000fe200078e00ff */
[----:B------:R-:W-:Y:S02]  /*2030*/  LOP3.LUT R60, R60, 0xffefffff, RZ, 0xc0, !PT ;  /* 0xffefffff3c3c7812 */ /* 0x000fe400078ec0ff */
[----:B------:R-:W-:-:S13]  /*2040*/  ISETP.EQ.OR P6, PT, R30, 0xb, P6 ;  /* 0x0000000b1e00780c */ /* 0x000fda00037c2670 */
[----:B------:R-:W-:Y:S02]  /*2050*/  @P6 LOP3.LUT R60, R60, 0x100000, RZ, 0xfc, !PT ;  /* 0x001000003c3c6812 */ /* 0x000fe400078efcff */
[C---:B------:R-:W-:Y:S02]  /*2060*/  ISETP.EQ.OR P6, PT, R30.reuse, 0xc, P5 ;  /* 0x0000000c1e00780c */ /* 0x040fe40002fc2670 */
[----:B------:R-:W-:Y:S02]  /*2070*/  ISETP.EQ.OR P5, PT, R30, 0xd, P4 ;  /* 0x0000000d1e00780c */ /* 0x000fe400027a2670 */
[----:B------:R-:W-:Y:S02]  /*2080*/  LOP3.LUT R60, R60, 0xfffeffff, RZ, 0xc0, !PT ;  /* 0xfffeffff3c3c7812 */ /* 0x000fe400078ec0ff */
[----:B------:R-:W-:-:S07]  /*2090*/  ISETP.NE.AND P4, PT, R31, RZ, PT ;  /* 0x000000ff1f00720c */ /* 0x000fce0003f85270 */
[----:B------:R-:W-:Y:S02]  /*20a0*/  @P6 LOP3.LUT R60, R60, 0x10000, RZ, 0xfc, !PT ;  /* 0x000100003c3c6812 */ /* 0x000fe400078efcff */
[----:B------:R-:W-:Y:S02]  /*20b0*/  ISETP.EQ.OR P6, PT, R30, 0xe, P3 ;  /* 0x0000000e1e00780c */ /* 0x000fe40001fc2670 */
[----:B------:R-:W-:Y:S02]  /*20c0*/  LOP3.LUT R60, R60, 0xffff7fff, RZ, 0xc0, !PT ;  /* 0xffff7fff3c3c7812 */ /* 0x000fe400078ec0ff */
[----:B------:R-:W-:Y:S02]  /*20d0*/  ISETP.NE.AND P3, PT, R38, RZ, PT ;  /* 0x000000ff2600720c */ /* 0x000fe40003f65270 */
[----:B------:R-:W-:Y:S02]  /*20e0*/  @P5 LOP3.LUT R60, R60, 0x8000, RZ, 0xfc, !PT ;  /* 0x000080003c3c5812 */ /* 0x000fe400078efcff */
[----:B------:R-:W-:-:S02]  /*20f0*/  ISETP.EQ.OR P5, PT, R30, 0xf, P2 ;  /* 0x0000000f1e00780c */ /* 0x000fc400017a2670 */
[----:B------:R-:W-:Y:S02]  /*2100*/  LOP3.LUT R60, R60, 0xffffbfff, RZ, 0xc0, !PT ;  /* 0xffffbfff3c3c7812 */ /* 0x000fe400078ec0ff */
[----:B------:R-:W-:Y:S02]  /*2110*/  ISETP.NE.AND P2, PT, R39, RZ, PT ;  /* 0x000000ff2700720c */ /* 0x000fe40003f45270 */
[----:B------:R-:W-:Y:S02]  /*2120*/  @P6 LOP3.LUT R60, R60, 0x4000, RZ, 0xfc, !PT ;  /* 0x000040003c3c6812 */ /* 0x000fe400078efcff */
[----:B------:R-:W-:Y:S02]  /*2130*/  ISETP.EQ.OR P6, PT, R30, 0x2, P1 ;  /* 0x000000021e00780c */ /* 0x000fe40000fc2670 */
[----:B------:R-:W-:Y:S02]  /*2140*/  LOP3.LUT R60, R60, 0xffffdfff, RZ, 0xc0, !PT ;  /* 0xffffdfff3c3c7812 */ /* 0x000fe400078ec0ff */
[----:B------:R-:W-:Y:S01]  /*2150*/  PRMT R39, R33, 0x9910, RZ ;  /* 0x0000991021277816 */ /* 0x000fe200000000ff */
[----:B------:R-:W-:Y:S01]  /*2160*/  IMAD.MOV.U32 R33, RZ, RZ, R32 ;  /* 0x000000ffff217224 */ /* 0x000fe200078e0020 */
[----:B------:R-:W-:Y:S01]  /*2170*/  @P5 LOP3.LUT R60, R60, 0x2000, RZ, 0xfc, !PT ;  /* 0x000020003c3c5812 */ /* 0x000fe200078efcff */
[----:B------:R-:W-:Y:S01]  /*2180*/  VIADD R32, R34, UR4 ;  /* 0x0000000422207c36 */ /* 0x000fe20008000000 */
[----:B------:R-:W-:-:S02]  /*2190*/  ISETP.EQ.OR P5, PT, R30, 0x3, P0 ;  /* 0x000000031e00780c */ /* 0x000fc400007a2670 */
[----:B------:R-:W-:Y:S02]  /*21a0*/  CS2R R30, SRZ ;  /* 0x00000000001e7805 */ /* 0x000fe4000001ff00 */
[----:B------:R-:W-:Y:S01]  /*21b0*/  LOP3.LUT R60, R60, 0xffffefff, RZ, 0xc0, !PT ;  /* 0xffffefff3c3c7812 */ /* 0x000fe200078ec0ff */
[----:B------:R-:W-:Y:S01]  /*21c0*/  IMAD R33, R33, 0x3, RZ ;  /* 0x0000000321217824 */ /* 0x000fe200078e02ff */
[----:B------:R-:W-:Y:S01]  /*21d0*/  LOP3.LUT R38, R35, 0xffff, RZ, 0xc0, !PT ;  /* 0x0000ffff23267812 */ /* 0x000fe200078ec0ff */
[----:B------:R-:W-:Y:S01]  /*21e0*/  IMAD.MOV.U32 R35, RZ, RZ, R39 ;  /* 0x000000ffff237224 */ /* 0x000fe200078e0027 */
[----:B------:R-:W-:Y:S02]  /*21f0*/  @P6 LOP3.LUT R60, R60, 0x1000, RZ, 0xfc, !PT ;  /* 0x000010003c3c6812 */ /* 0x000fe400078efcff */
[----:B------:R-:W-:Y:S01]  /*2200*/  ISETP.NE.AND P1, PT, R40, RZ, PT ;  /* 0x000000ff2800720c */ /* 0x000fe20003f25270 */
[----:B------:R-:W-:Y:S01]  /*2210*/  VIADD R48, R38, UR4 ;  /* 0x0000000426307c36 */ /* 0x000fe20008000000 */
[----:B------:R-:W-:-:S02]  /*2220*/  LOP3.LUT R60, R60, 0xfffff7ff, RZ, 0xc0, !PT ;  /* 0xfffff7ff3c3c7812 */ /* 0x000fc400078ec0ff */
[----:B------:R-:W-:Y:S02]  /*2230*/  ISETP.NE.AND P0, PT, R41, RZ, PT ;  /* 0x000000ff2900720c */ /* 0x000fe40003f05270 */
[----:B------:R-:W-:Y:S02]  /*2240*/  @P5 LOP3.LUT R60, R60, 0x800, RZ, 0xfc, !PT ;  /* 0x000008003c3c5812 */ /* 0x000fe400078efcff */
[----:B------:R-:W-:Y:S01]  /*2250*/  LOP3.LUT P5, RZ, R34, UR4, RZ, 0xfc, !PT ;  /* 0x0000000422ff7c12 */ /* 0x000fe2000f8afcff */
[----:B------:R-:W-:Y:S01]  /*2260*/  IMAD R34, R35, 0x3, RZ ;  /* 0x0000000323227824 */ /* 0x000fe200078e02ff */
[----:B------:R-:W-:Y:S01]  /*2270*/  LOP3.LUT R60, R60, 0xfff7ffff, RZ, 0xc0, !PT ;  /* 0xfff7ffff3c3c7812 */ /* 0x000fe200078ec0ff */
[----:B------:R-:W-:Y:S01]  /*2280*/  IMAD R35, R37, 0xe, RZ ;  /* 0x0000000e25237824 */ /* 0x000fe200078e02ff */
[C---:B------:R-:W-:Y:S01]  /*2290*/  ISETP.LT.U32.AND P5, PT, R32.reuse, 0xf, P5 ;  /* 0x0000000f2000780c */ /* 0x040fe20002fa1070 */
[----:B------:R-:W-:-:S12]  /*22a0*/  IMAD R32, R32, 0xe, RZ ;  /* 0x0000000e20207824 */ /* 0x000fd800078e02ff */
[----:B------:R-:W-:Y:S02]  /*22b0*/  @P5 LOP3.LUT R60, R60, 0x80000, RZ, 0xfc, !PT ;  /* 0x000800003c3c5812 */ /* 0x000fe400078efcff */
[----:B------:R-:W-:Y:S02]  /*22c0*/  LOP3.LUT P5, RZ, R38, UR4, RZ, 0xfc, !PT ;  /* 0x0000000426ff7c12 */ /* 0x000fe4000f8afcff */
[----:B------:R-:W-:Y:S02]  /*22d0*/  LOP3.LUT R60, R60, 0xfffbffff, RZ, 0xc0, !PT ;  /* 0xfffbffff3c3c7812 */ /* 0x000fe400078ec0ff */
[C---:B------:R-:W-:Y:S01]  /*22e0*/  ISETP.GT.U32.OR P6, PT, R48.reuse, 0xe, !P5 ;  /* 0x0000000e3000780c */ /* 0x040fe20006fc4470 */
[----:B------:R-:W-:Y:S01]  /*22f0*/  IMAD R48, R48, 0xe, RZ ;  /* 0x0000000e30307824 */ /* 0x000fe200078e02ff */
[----:B------:R-:W-:-:S04]  /*2300*/  LOP3.LUT P5, RZ, R36, UR4, RZ, 0xfc, !PT ;  /* 0x0000000424ff7c12 */ /* 0x000fc8000f8afcff */
[C---:B------:R-:W-:Y:S01]  /*2310*/  ISETP.LT.U32.AND P5, PT, R49.reuse, 0xf, P5 ;  /* 0x0000000f3100780c */ /* 0x040fe20002fa1070 */
[----:B------:R-:W-:-:S06]  /*2320*/  IMAD R49, R49, 0xe, RZ ;  /* 0x0000000e31317824 */ /* 0x000fcc00078e02ff */
[----:B------:R-:W-:-:S04]  /*2330*/  @P6 LOP3.LUT R60, R60, 0x40000, RZ, 0xfc, !PT ;  /* 0x000400003c3c6812 */ /* 0x000fc800078efcff */
[----:B------:R-:W-:-:S04]  /*2340*/  LOP3.LUT R60, R60, 0xfffdffff, RZ, 0xc0, !PT ;  /* 0xfffdffff3c3c7812 */ /* 0x000fc800078ec0ff */
[----:B------:R-:W-:Y:S02]  /*2350*/  @P5 LOP3.LUT R60, R60, 0x20000, RZ, 0xfc, !PT ;  /* 0x000200003c3c5812 */ /* 0x000fe400078efcff */
[----:B------:R-:W-:Y:S02]  /*2360*/  ISETP.GT.U32.AND P5, PT, R5, 0x5, PT ;  /* 0x000000050500780c */ /* 0x000fe40003fa4070 */
[----:B------:R-:W-:-:S11]  /*2370*/  LOP3.LUT R60, R60, 0xfffffbff, RZ, 0xc0, !PT ;  /* 0xfffffbff3c3c7812 */ /* 0x000fd600078ec0ff */
[----:B--2---:R-:W-:-:S07]  /*2380*/  @P5 LOP3.LUT R60, R60, 0x400, RZ, 0xfc, !PT ;  /* 0x000004003c3c5812 */ /* 0x004fce00078efcff */
.L_x_45:
[----:B------:R-:W0:Y:S01]  /*2390*/  S2R R59, SR_TID.X ;  /* 0x00000000003b7919 */ /* 0x000e220000002100 */
[----:B------:R-:W-:Y:S01]  /*23a0*/  P2R R65, PR, RZ, 0x8 ;  /* 0x00000008ff417803 */ /* 0x000fe20000000000 */
[----:B------:R-:W-:Y:S01]  /*23b0*/  @!P0 IMAD.MOV.U32 R62, RZ, RZ, 0x13 ;  /* 0x00000013ff3e8424 */ /* 0x000fe200078e00ff */
[C---:B------:R-:W-:Y:S01]  /*23c0*/  LOP3.LUT P3, RZ, R60.reuse, 0x4, RZ, 0xc0, !PT ;  /* 0x000000043cff7812 */ /* 0x040fe2000786c0ff */
[----:B------:R-:W-:Y:S01]  /*23d0*/  @!P0 IMAD.MOV.U32 R63, RZ, RZ, RZ ;  /* 0x000000ffff3f8224 */ /* 0x000fe200078e00ff */
[----:B------:R-:W-:Y:S01]  /*23e0*/  P2R R61, PR, RZ, 0x10 ;  /* 0x00000010ff3d7803 */ /* 0x000fe20000000000 */
[----:B------:R-:W-:Y:S01]  /*23f0*/  @!P1 IMAD.MOV.U32 R40, RZ, RZ, 0x13 ;  /* 0x00000013ff289424 */ /* 0x000fe200078e00ff */
[----:B------:R-:W-:Y:S01]  /*2400*/  LOP3.LUT P4, RZ, R60, 0x2, RZ, 0xc0, !PT ;  /* 0x000000023cff7812 */ /* 0x000fe2000788c0ff */
[----:B------:R-:W-:Y:S01]  /*2410*/  @!P1 IMAD.MOV.U32 R41, RZ, RZ, RZ ;  /* 0x000000ffff299224 */ /* 0x000fe200078e00ff */
[----:B------:R-:W-:Y:S01]  /*2420*/  BAR.SYNC.DEFER_BLOCKING 0x0 ;  /* 0x0000000000007b1d */ /* 0x000fe20000010000 */
[----:B------:R-:W-:-:S02]  /*2430*/  @!P2 IMAD.MOV.U32 R36, RZ, RZ, 0x13 ;  /* 0x00000013ff24a424 */ /* 0x000fc400078e00ff */
[----:B------:R-:W-:Y:S02]  /*2440*/  @!P2 IMAD.MOV.U32 R37, RZ, RZ, RZ ;  /* 0x000000ffff25a224 */ /* 0x000fe400078e00ff */
[----:B------:R-:W-:Y:S02]  /*2450*/  IMAD.MOV.U32 R72, RZ, RZ, RZ ;  /* 0x000000ffff487224 */ /* 0x000fe400078e00ff */
[----:B------:R-:W-:Y:S02]  /*2460*/  @!P3 IMAD.MOV.U32 R68, RZ, RZ, 0x13 ;  /* 0x00000013ff44b424 */ /* 0x000fe400078e00ff */
[----:B------:R-:W-:Y:S02]  /*2470*/  @!P3 IMAD.MOV.U32 R69, RZ, RZ, RZ ;  /* 0x000000ffff45b224 */ /* 0x000fe400078e00ff */
[----:B------:R-:W-:Y:S02]  /*2480*/  @!P4 IMAD.MOV.U32 R66, RZ, RZ, 0x13 ;  /* 0x00000013ff42c424 */ /* 0x000fe400078e00ff */
[----:B------:R-:W-:-:S02]  /*2490*/  @!P3 IMAD R39, R30, 0xc40, RZ ;  /* 0x00000c401e27b824 */ /* 0x000fc400078e02ff */
[----:B------:R-:W-:Y:S02]  /*24a0*/  @!P4 IMAD.MOV.U32 R67, RZ, RZ, RZ ;  /* 0x000000ffff43c224 */ /* 0x000fe400078e00ff */
[C---:B0-----:R-:W-:Y:S02]  /*24b0*/  @!P3 IMAD R68, R59.reuse, R68, 0x1 ;  /* 0x000000013b44b424 */ /* 0x041fe400078e0244 */
[C---:B------:R-:W-:Y:S02]  /*24c0*/  @!P4 IMAD R66, R59.reuse, R66, 0x2 ;  /* 0x000000023b42c424 */ /* 0x040fe400078e0242 */
[C---:B------:R-:W-:Y:S01]  /*24d0*/  @!P0 IMAD R62, R59.reuse, R62, 0x3 ;  /* 0x000000033b3e8424 */ /* 0x040fe200078e023e */
[----:B------:R-:W-:Y:S01]  /*24e0*/  @!P3 LOP3.LUT R68, R68, 0xf, RZ, 0xc0, !PT ;  /* 0x0000000f4444b812 */ /* 0x000fe200078ec0ff */
[C---:B------:R-:W-:Y:S01]  /*24f0*/  @!P1 IMAD R40, R59.reuse, R40, 0x4 ;  /* 0x000000043b289424 */ /* 0x040fe200078e0228 */
[----:B------:R-:W-:Y:S01]  /*2500*/  @!P4 LOP3.LUT R66, R66, 0xf, RZ, 0xc0, !PT ;  /* 0x0000000f4242c812 */ /* 0x000fe200078ec0ff */
[----:B------:R-:W-:Y:S01]  /*2510*/  @!P2 IMAD R36, R59, R36, 0x5 ;  /* 0x000000053b24a424 */ /* 0x000fe200078e0224 */
[----:B------:R-:W-:Y:S01]  /*2520*/  @!P0 LOP3.LUT R62, R62, 0xf, RZ, 0xc0, !PT ;  /* 0x0000000f3e3e8812 */ /* 0x000fe200078ec0ff */
[----:B------:R-:W-:Y:S01]  /*2530*/  @!P3 IMAD.WIDE.U32 R68, R2, 0xc4, R68 ;  /* 0x000000c40244b825 */ /* 0x000fe200078e0044 */
[----:B------:R-:W-:-:S02]  /*2540*/  @!P1 LOP3.LUT R40, R40, 0xf, RZ, 0xc0, !PT ;  /* 0x0000000f28289812 */ /* 0x000fc400078ec0ff */
[----:B------:R-:W-:Y:S01]  /*2550*/  @!P2 LOP3.LUT R36, R36, 0xf, RZ, 0xc0, !PT ;  /* 0x0000000f2424a812 */ /* 0x000fe200078ec0ff */
[----:B------:R-:W-:Y:S01]  /*2560*/  @!P4 IMAD.WIDE.U32 R66, R7, 0xc4, R66 ;  /* 0x000000c40742c825 */ /* 0x000fe200078e0042 */
[----:B------:R-:W-:-:S03]  /*2570*/  @!P3 IADD3 R39, P5, P6, R39, R68, R35 ;  /* 0x000000442727b210 */ /* 0x000fc60007ebe023 */
[----:B------:R-:W-:Y:S01]  /*2580*/  @!P0 IMAD.WIDE.U32 R62, R8, 0xc4, R62 ;  /* 0x000000c4083e8825 */ /* 0x000fe200078e003e */
[----:B------:R-:W-:-:S03]  /*2590*/  @!P3 IADD3.X R68, PT, PT, RZ, R69, RZ, P5, P6 ;  /* 0x00000045ff44b210 */ /* 0x000fc60002fec4ff */
[----:B------:R-:W-:Y:S02]  /*25a0*/  @!P4 IMAD R69, R30, 0xc40, RZ ;  /* 0x00000c401e45c824 */ /* 0x000fe400078e02ff */
[----:B------:R-:W-:-:S03]  /*25b0*/  @!P1 IMAD.WIDE.U32 R40, R9, 0xc4, R40 ;  /* 0x000000c409289825 */ /* 0x000fc600078e0028 */
[----:B------:R-:W-:Y:S01]  /*25c0*/  @!P4 IADD3 R69, P5, P6, R69, R66, R42 ;  /* 0x000000424545c210 */ /* 0x000fe20007ebe02a */
[----:B------:R-:W-:-:S03]  /*25d0*/  @!P2 IMAD.WIDE.U32 R36, R10, 0xc4, R36 ;  /* 0x000000c40a24a825 */ /* 0x000fc600078e0024 */
[----:B------:R-:W-:Y:S01]  /*25e0*/  @!P4 IADD3.X R66, PT, PT, RZ, R67, RZ, P5, P6 ;  /* 0x00000043ff42c210 */ /* 0x000fe20002fec4ff */
[----:B------:R-:W-:-:S05]  /*25f0*/  @!P0 IMAD R67, R30, 0xc40, RZ ;  /* 0x00000c401e438824 */ /* 0x000fca00078e02ff */
[----:B------:R-:W-:-:S04]  /*2600*/  @!P0 IADD3 R67, P5, P6, R67, R62, R43 ;  /* 0x0000003e43438210 */ /* 0x000fc80007ebe02b */
[----:B------:R-:W-:Y:S01]  /*2610*/  @!P0 IADD3.X R62, PT, PT, RZ, R63, RZ, P5, P6 ;  /* 0x0000003fff3e8210 */ /* 0x000fe20002fec4ff */
[----:B------:R-:W-:-:S05]  /*2620*/  @!P1 IMAD R63, R30, 0xc40, RZ ;  /* 0x00000c401e3f9824 */ /* 0x000fca00078e02ff */
[----:B------:R-:W-:-:S04]  /*2630*/  @!P1 IADD3 R63, P5, P6, R63, R40, R44 ;  /* 0x000000283f3f9210 */ /* 0x000fc80007ebe02c */
[----:B------:R-:W-:Y:S01]  /*2640*/  @!P1 IADD3.X R40, PT, PT, RZ, R41, RZ, P5, P6 ;  /* 0x00000029ff289210 */ /* 0x000fe20002fec4ff */
[----:B------:R-:W-:-:S05]  /*2650*/  @!P2 IMAD R41, R30, 0xc40, RZ ;  /* 0x00000c401e29a824 */ /* 0x000fca00078e02ff */
[----:B------:R-:W-:-:S04]  /*2660*/  @!P2 IADD3 R41, P5, P6, R41, R36, R45 ;  /* 0x000000242929a210 */ /* 0x000fc80007ebe02d */
[----:B------:R-:W-:Y:S02]  /*2670*/  @!P2 IADD3.X R64, PT, PT, RZ, R37, RZ, P5, P6 ;  /* 0x00000025ff40a210 */ /* 0x000fe40002fec4ff */
[----:B------:R-:W0:Y:S02]  /*2680*/  @!P3 LDC.64 R36, c[0x0][0x380] ;  /* 0x0000e000ff24bb82 */ /* 0x000e240000000a00 */
[----:B0-----:R-:W-:-:S04]  /*2690*/  @!P3 LEA R38, P5, R39, R36, 0x2 ;  /* 0x000000242726b211 */ /* 0x001fc800078a10ff */
[----:B------:R-:W-:Y:S02]  /*26a0*/  @!P3 LEA.HI.X R39, R39, R37, R68, 0x2, P5 ;  /* 0x000000252727b211 */ /* 0x000fe400028f1444 */
[----:B------:R-:W0:Y:S03]  /*26b0*/  @!P4 LDC.64 R36, c[0x0][0x380] ;  /* 0x0000e000ff24cb82 */ /* 0x000e260000000a00 */
[----:B------:R1:W2:Y:S01]  /*26c0*/  @!P3 LDG.E.CONSTANT R72, desc[UR6][R38.64+-0x3c] ;  /* 0xffffc4062648b981 */ /* 0x0002a2000c1e9900 */
[----:B------:R-:W-:Y:S01]  /*26d0*/  IMAD.MOV.U32 R74, RZ, RZ, RZ ;  /* 0x000000ffff4a7224 */ /* 0x000fe200078e00ff */
[----:B0-----:R-:W-:-:S04]  /*26e0*/  @!P4 LEA R68, P5, R69, R36, 0x2 ;  /* 0x000000244544c211 */ /* 0x001fc800078a10ff */
[----:B------:R-:W-:Y:S02]  /*26f0*/  @!P4 LEA.HI.X R69, R69, R37, R66, 0x2, P5 ;  /* 0x000000254545c211 */ /* 0x000fe400028f1442 */
[----:B------:R-:W0:Y:S03]  /*2700*/  @!P0 LDC.64 R36, c[0x0][0x380] ;  /* 0x0000e000ff248b82 */ /* 0x000e260000000a00 */
[----:B------:R-:W3:Y:S01]  /*2710*/  @!P4 LDG.E.CONSTANT R74, desc[UR6][R68.64+-0x3c] ;  /* 0xffffc406444ac981 */ /* 0x000ee2000c1e9900 */
[----:B------:R-:W-:Y:S01]  /*2720*/  IMAD.MOV.U32 R76, RZ, RZ, RZ ;  /* 0x000000ffff4c7224 */ /* 0x000fe200078e00ff */
[----:B0-----:R-:W-:-:S04]  /*2730*/  @!P0 LEA R70, P5, R67, R36, 0x2 ;  /* 0x0000002443468211 */ /* 0x001fc800078a10ff */
[----:B------:R-:W-:Y:S02]  /*2740*/  @!P0 LEA.HI.X R71, R67, R37, R62, 0x2, P5 ;  /* 0x0000002543478211 */ /* 0x000fe400028f143e */
[----:B------:R-:W0:Y:S03]  /*2750*/  @!P1 LDC.64 R36, c[0x0][0x380] ;  /* 0x0000e000ff249b82 */ /* 0x000e260000000a00 */
[----:B------:R4:W5:Y:S01]  /*2760*/  @!P0 LDG.E.CONSTANT R76, desc[UR6][R70.64+-0x3c] ;  /* 0xffffc406464c8981 */ /* 0x000962000c1e9900 */
[----:B------:R-:W1:Y:S01]  /*2770*/  S2R R67, SR_TID.Z ;  /* 0x0000000000437919 */ /* 0x000e620000002300 */
[----:B------:R-:W4:Y:S01]  /*2780*/  S2R R66, SR_CgaCtaId ;  /* 0x0000000000427919 */ /* 0x000f220000008800 */
[----:B0-----:R-:W-:-:S04]  /*2790*/  @!P1 LEA R62, P5, R63, R36, 0x2 ;  /* 0x000000243f3e9211 */ /* 0x001fc800078a10ff */
[----:B------:R-:W-:Y:S02]  /*27a0*/  @!P1 LEA.HI.X R63, R63, R37, R40, 0x2, P5 ;  /* 0x000000253f3f9211 */ /* 0x000fe400028f1428 */
[----:B------:R-:W0:Y:S01]  /*27b0*/  @!P2 LDC.64 R36, c[0x0][0x380] ;  /* 0x0000e000ff24ab82 */ /* 0x000e220000000a00 */
[----:B------:R-:W-:Y:S02]  /*27c0*/  ISETP.NE.AND P3, PT, R65, RZ, PT ;  /* 0x000000ff4100720c */ /* 0x000fe40003f65270 */
[----:B------:R-:W-:Y:S02]  /*27d0*/  MOV R65, 0x400 ;  /* 0x0000040000417802 */ /* 0x000fe40000000f00 */
[----:B------:R-:W-:Y:S02]  /*27e0*/  ISETP.NE.AND P4, PT, R61, RZ, PT ;  /* 0x000000ff3d00720c */ /* 0x000fe40003f85270 */
[----:B0-----:R-:W-:Y:S01]  /*27f0*/  @!P2 LEA R40, P5, R41, R36, 0x2 ;  /* 0x000000242928a211 */ /* 0x001fe200078a10ff */
[----:B-1----:R-:W-:-:S03]  /*2800*/  IMAD.SHL.U32 R36, R67, 0x100, RZ ;  /* 0x0000010043247824 */ /* 0x002fc600078e00ff */
[----:B------:R-:W-:Y:S01]  /*2810*/  @!P2 LEA.HI.X R41, R41, R37, R64, 0x2, P5 ;  /* 0x000000252929a211 */ /* 0x000fe200028f1440 */
[----:B------:R-:W-:Y:S01]  /*2820*/  IMAD R61, R59, 0x13, R36 ;  /* 0x000000133b3d7824 */ /* 0x000fe200078e0224 */
[----:B----4-:R-:W-:-:S05]  /*2830*/  LEA R64, R66, R65, 0x18 ;  /* 0x0000004142407211 */ /* 0x010fca00078ec0ff */
[----:B------:R-:W-:Y:S02]  /*2840*/  IMAD R61, R61, 0x4, R64 ;  /* 0x000000043d3d7824 */ /* 0x000fe400078e0240 */
[----:B------:R-:W-:-:S04]  /*2850*/  @!P3 IMAD.MOV.U32 R36, RZ, RZ, 0x13 ;  /* 0x00000013ff24b424 */ /* 0x000fc800078e00ff */
[----:B------:R-:W-:Y:S02]  /*2860*/  @!P3 IMAD R36, R59, R36, 0x6 ;  /* 0x000000063b24b424 */ /* 0x000fe400078e0224 */
[----:B------:R-:W-:-:S03]  /*2870*/  @!P3 IMAD.MOV.U32 R37, RZ, RZ, RZ ;  /* 0x000000ffff25b224 */ /* 0x000fc600078e00ff */
[----:B------:R-:W-:Y:S01]  /*2880*/  @!P3 LOP3.LUT R36, R36, 0xf, RZ, 0xc0, !PT ;  /* 0x0000000f2424b812 */ /* 0x000fe200078ec0ff */
[----:B------:R-:W-:-:S04]  /*2890*/  @!P3 IMAD R39, R30, 0xc40, RZ ;  /* 0x00000c401e27b824 */ /* 0x000fc800078e02ff */
[----:B------:R-:W-:-:S03]  /*28a0*/  @!P3 IMAD.WIDE.U32 R36, R11, 0xc4, R36 ;  /* 0x000000c40b24b825 */ /* 0x000fc600078e0024 */
[----:B------:R-:W-:Y:S02]  /*28b0*/  @!P3 IADD3 R36, P5, P6, R39, R36, R46 ;  /* 0x000000242724b210 */ /* 0x000fe40007ebe02e */
[----:B------:R-:W0:Y:S02]  /*28c0*/  @!P3 LDC.64 R38, c[0x0][0x380] ;  /* 0x0000e000ff26bb82 */ /* 0x000e240000000a00 */
[----:B------:R-:W-:Y:S01]  /*28d0*/  @!P3 IADD3.X R37, PT, PT, RZ, R37, RZ, P5, P6 ;  /* 0x00000025ff25b210 */ /* 0x000fe20002fec4ff */
[----:B--2---:R1:W-:Y:S02]  /*28e0*/  STS [R61+0x4], R72 ;  /* 0x000004483d007388 */ /* 0x0043e40000000800 */
[----:B-1----:R-:W-:-:S06]  /*28f0*/  IMAD.MOV.U32 R72, RZ, RZ, RZ ;  /* 0x000000ffff487224 */ /* 0x002fcc00078e00ff */
[----:B------:R1:W2:Y:S01]  /*2900*/  @!P1 LDG.E.CONSTANT R72, desc[UR6][R62.64+-0x3c] ;  /* 0xffffc4063e489981 */ /* 0x0002a2000c1e9900 */
[----:B0-----:R-:W-:-:S04]  /*2910*/  @!P3 LEA R38, P5, R36, R38, 0x2 ;  /* 0x000000262426b211 */ /* 0x001fc800078a10ff */
[----:B------:R-:W-:Y:S01]  /*2920*/  @!P3 LEA.HI.X R39, R36, R39, R37, 0x2, P5 ;  /* 0x000000272427b211 */ /* 0x000fe200028f1425 */
[----:B------:R-:W-:-:S04]  /*2930*/  @!P4 IMAD.MOV.U32 R36, RZ, RZ, 0x13 ;  /* 0x00000013ff24c424 */ /* 0x000fc800078e00ff */
[----:B------:R-:W-:Y:S02]  /*2940*/  @!P4 IMAD R36, R59, R36, 0x7 ;  /* 0x000000073b24c424 */ /* 0x000fe400078e0224 */
[----:B------:R-:W-:-:S03]  /*2950*/  @!P4 IMAD.MOV.U32 R37, RZ, RZ, RZ ;  /* 0x000000ffff25c224 */ /* 0x000fc600078e00ff */
[----:B------:R-:W-:Y:S01]  /*2960*/  @!P4 LOP3.LUT R36, R36, 0xf, RZ, 0xc0, !PT ;  /* 0x0000000f2424c812 */ /* 0x000fe200078ec0ff */
[----:B------:R-:W-:-:S04]  /*2970*/  @!P4 IMAD R70, R30, 0xc40, RZ ;  /* 0x00000c401e46c824 */ /* 0x000fc800078e02ff */
[----:B------:R-:W-:-:S03]  /*2980*/  @!P4 IMAD.WIDE.U32 R36, R13, 0xc4, R36 ;  /* 0x000000c40d24c825 */ /* 0x000fc600078e0024 */
[----:B------:R-:W-:-:S04]  /*2990*/  @!P4 IADD3 R70, P5, P6, R70, R36, R47 ;  /* 0x000000244646c210 */ /* 0x000fc80007ebe02f */
[----:B------:R-:W-:Y:S02]  /*29a0*/  @!P4 IADD3.X R71, PT, PT, RZ, R37, RZ, P5, P6 ;  /* 0x00000025ff47c210 */ /* 0x000fe40002fec4ff */
[----:B------:R-:W0:Y:S01]  /*29b0*/  @!P4 LDC.64 R36, c[0x0][0x380] ;  /* 0x0000e000ff24cb82 */ /* 0x000e220000000a00 */
[----:B-1----:R-:W-:Y:S01]  /*29c0*/  IMAD R62, R59, 0x3, RZ ;  /* 0x000000033b3e7824 */ /* 0x002fe200078e02ff */
[----:B------:R-:W-:Y:S02]  /*29d0*/  P2R R68, PR, RZ, 0x1 ;  /* 0x00000001ff447803 */ /* 0x000fe40000000000 */
[----:B------:R-:W-:Y:S02]  /*29e0*/  LOP3.LUT P0, RZ, R60, 0x80000, RZ, 0xc0, !PT ;  /* 0x000800003cff7812 */ /* 0x000fe4000780c0ff */
[----:B------:R-:W-:Y:S02]  /*29f0*/  LOP3.LUT R62, R62, 0xf, RZ, 0xc0, !PT ;  /* 0x0000000f3e3e7812 */ /* 0x000fe400078ec0ff */
[----:B------:R-:W-:-:S02]  /*2a00*/  P2R R69, PR, RZ, 0x1 ;  /* 0x00000001ff457803 */ /* 0x000fc40000000000 */
[----:B------:R-:W-:Y:S01]  /*2a10*/  LOP3.LUT P0, RZ, R60, 0x40000, RZ, 0xc0, !PT ;  /* 0x000400003cff7812 */ /* 0x000fe2000780c0ff */
[----:B------:R-:W-:Y:S01]  /*2a20*/  VIADD R63, R62, 0xfffffff9 ;  /* 0xfffffff93e3f7836 */ /* 0x000fe20000000000 */
[----:B---3--:R1:W-:Y:S01]  /*2a30*/  STS [R61+0x8], R74 ;  /* 0x0000084a3d007388 */ /* 0x0083e20000000800 */
[----:B0-----:R-:W-:-:S04]  /*2a40*/  @!P4 LEA R36, P5, R70, R36, 0x2 ;  /* 0x000000244624c211 */ /* 0x001fc800078a10ff */
[----:B------:R-:W-:Y:S02]  /*2a50*/  @!P4 LEA.HI.X R37, R70, R37, R71, 0x2, P5 ;  /* 0x000000254625c211 */ /* 0x000fe400028f1447 */
[----:B------:R-:W-:Y:S01]  /*2a60*/  ISETP.LT.U32.OR P5, PT, R63, 0x2, P0 ;  /* 0x000000023f00780c */ /* 0x000fe200007a1470 */
[----:B-1----:R-:W-:-:S06]  /*2a70*/  IMAD.MOV.U32 R74, RZ, RZ, RZ ;  /* 0x000000ffff4a7224 */ /* 0x002fcc00078e00ff */
[----:B------:R0:W3:Y:S06]  /*2a80*/  @!P2 LDG.E.CONSTANT R74, desc[UR6][R40.64+-0x3c] ;  /* 0xffffc406284aa981 */ /* 0x0000ec000c1e9900 */
[----:B0-----:R-:W0:Y:S01]  /*2a90*/  @!P5 LDC.64 R40, c[0x0][0x380] ;  /* 0x0000e000ff28db82 */ /* 0x001e220000000a00 */
[----:B------:R-:W-:Y:S01]  /*2aa0*/  @!P5 LOP3.LUT R70, R62, 0x8, RZ, 0x3c, !PT ;  /* 0x000000083e46d812 */ /* 0x000fe200078e3cff */
[----:B------:R-:W-:Y:S02]  /*2ab0*/  @!P5 IMAD.MOV.U32 R71, RZ, RZ, RZ ;  /* 0x000000ffff47d224 */ /* 0x000fe400078e00ff */
[----:B------:R-:W-:-:S02]  /*2ac0*/  @!P5 IMAD R63, R30, 0xc40, RZ ;  /* 0x00000c401e3fd824 */ /* 0x000fc400078e02ff */
[----:B------:R-:W-:Y:S01]  /*2ad0*/  @!P5 IMAD.WIDE.U32 R70, R14, 0xc4, R70 ;  /* 0x000000c40e46d825 */ /* 0x000fe200078e0046 */
[----:B-----5:R1:W-:Y:S02]  /*2ae0*/  STS [R61+0xc], R76 ;  /* 0x00000c4c3d007388 */ /* 0x0203e40000000800 */
[----:B------:R-:W-:-:S04]  /*2af0*/  @!P5 IADD3 R63, P0, P6, R63, R70, R48 ;  /* 0x000000463f3fd210 */ /* 0x000fc80007e1e030 */
[----:B-1----:R-:W-:Y:S02]  /*2b00*/  @!P5 IADD3.X R76, PT, PT, RZ, R71, RZ, P0, P6 ;  /* 0x00000047ff4cd210 */ /* 0x002fe400007ec4ff */
[----:B0-----:R-:W-:-:S04]  /*2b10*/  @!P5 LEA R70, P6, R63, R40, 0x2 ;  /* 0x000000283f46d211 */ /* 0x001fc800078c10ff */
[----:B------:R-:W-:Y:S01]  /*2b20*/  @!P5 LEA.HI.X R71, R63, R41, R76, 0x2, P6 ;  /* 0x000000293f47d211 */ /* 0x000fe200030f144c */
[----:B------:R-:W-:Y:S01]  /*2b30*/  IMAD.MOV.U32 R76, RZ, RZ, RZ ;  /* 0x000000ffff4c7224 */ /* 0x000fe200078e00ff */
[----:B------:R-:W-:-:S05]  /*2b40*/  ISETP.NE.AND P0, PT, R69, RZ, PT ;  /* 0x000000ff4500720c */ /* 0x000fca0003f05270 */
[----:B------:R0:W4:Y:S01]  /*2b50*/  @!P5 LDG.E.CONSTANT R76, desc[UR6][R70.64+-0x3c] ;  /* 0xffffc406464cd981 */ /* 0x000122000c1e9900 */
[----:B------:R-:W-:-:S04]  /*2b60*/  ISETP.NE.AND P5, PT, R62, 0xf, PT ;  /* 0x0000000f3e00780c */ /* 0x000fc80003fa5270 */
[----:B------:R-:W-:-:S04]  /*2b70*/  ISETP.EQ.OR P6, PT, R62, RZ, !P5 ;  /* 0x000000ff3e00720c */ /* 0x000fc80006fc2670 */
[----:B------:R-:W-:Y:S02]  /*2b80*/  PLOP3.LUT P5, PT, P0, P6, PT, 0x8f, 0xf8 ;  /* 0x0000000000f8781c */ /* 0x000fe400007ad177 */
[----:B------:R-:W-:-:S11]  /*2b90*/  LOP3.LUT R60, R60, 0xfffffff7, RZ, 0xc0, !PT ;  /* 0xfffffff73c3c7812 */ /* 0x000fd600078ec0ff */
[----:B------:R-:W-:Y:S02]  /*2ba0*/  @!P5 IMAD.MOV.U32 R63, RZ, RZ, RZ ;  /* 0x000000ffff3fd224 */ /* 0x000fe400078e00ff */
[----:B------:R-:W-:Y:S02]  /*2bb0*/  @!P5 IMAD R69, R30, 0xc40, RZ ;  /* 0x00000c401e45d824 */ /* 0x000fe400078e02ff */
[----:B------:R-:W-:Y:S01]  /*2bc0*/  @!P5 IMAD.WIDE.U32 R40, R12, 0xc4, R62 ;  /* 0x000000c40c28d825 */ /* 0x000fe200078e003e */
[----:B------:R-:W-:Y:S02]  /*2bd0*/  @P6 LOP3.LUT R60, R60, 0x8, RZ, 0xfc, !PT ;  /* 0x000000083c3c6812 */ /* 0x000fe400078efcff */
[----:B------:R-:W-:-:S04]  /*2be0*/  @!P5 IADD3 R69, P0, P6, R69, R40, R32 ;  /* 0x000000284545d210 */ /* 0x000fc80007e1e020 */
[----:B------:R-:W-:Y:S02]  /*2bf0*/  @!P5 IADD3.X R73, PT, PT, RZ, R41, RZ, P0, P6 ;  /* 0x00000029ff49d210 */ /* 0x000fe400007ec4ff */
[----:B------:R-:W1:Y:S01]  /*2c00*/  @!P5 LDC.64 R40, c[0x0][0x380] ;  /* 0x0000e000ff28db82 */ /* 0x000e620000000a00 */
[----:B0-----:R-:W-:Y:S01]  /*2c10*/  IMAD.MOV.U32 R70, RZ, RZ, RZ ;  /* 0x000000ffff467224 */ /* 0x001fe200078e00ff */
[----:B-1----:R-:W-:-:S04]  /*2c20*/  @!P5 LEA R40, P6, R69, R40, 0x2 ;  /* 0x000000284528d211 */ /* 0x002fc800078c10ff */
[----:B------:R-:W-:Y:S01]  /*2c30*/  @!P5 LEA.HI.X R41, R69, R41, R73, 0x2, P6 ;  /* 0x000000294529d211 */ /* 0x000fe200030f1449 */
[----:B------:R-:W-:-:S04]  /*2c40*/  IMAD.MOV.U32 R69, RZ, RZ, RZ ;  /* 0x000000ffff457224 */ /* 0x000fc800078e00ff */
[----:B------:R0:W5:Y:S04]  /*2c50*/  @!P5 LDG.E.CONSTANT R70, desc[UR6][R40.64+-0x3c] ;  /* 0xffffc4062846d981 */ /* 0x000168000c1e9900 */
[----:B------:R-:W5:Y:S04]  /*2c60*/  @!P4 LDG.E.CONSTANT R69, desc[UR6][R36.64+-0x3c] ;  /* 0xffffc4062445c981 */ /* 0x000f68000c1e9900 */
[----:B--2---:R1:W-:Y:S02]  /*2c70*/  STS [R61+0x10], R72 ;  /* 0x000010483d007388 */ /* 0x0043e40000000800 */
[----:B-1----:R-:W-:-:S06]  /*2c80*/  IMAD.MOV.U32 R72, RZ, RZ, RZ ;  /* 0x000000ffff487224 */ /* 0x002fcc00078e00ff */
[----:B------:R1:W2:Y:S01]  /*2c90*/  @!P3 LDG.E.CONSTANT R72, desc[UR6][R38.64+-0x3c] ;  /* 0xffffc4062648b981 */ /* 0x0002a2000c1e9900 */
[----:B------:R-:W-:Y:S01]  /*2ca0*/  ISETP.NE.AND P0, PT, R68, RZ, PT ;  /* 0x000000ff4400720c */ /* 0x000fe20003f05270 */
[----:B------:R-:W-:-:S04]  /*2cb0*/  IMAD R68, R59, 0x13, RZ ;  /* 0x000000133b447824 */ /* 0x000fc800078e02ff */
[C---:B0-----:R-:W-:Y:S02]  /*2cc0*/  IMAD R40, R67.reuse, 0x100, R68 ;  /* 0x0000010043287824 */ /* 0x041fe400078e0244 */
[----:B------:R-:W-:-:S03]  /*2cd0*/  IMAD.SHL.U32 R41, R67, 0x10, RZ ;  /* 0x0000001043297824 */ /* 0x000fc600078e00ff */
[----:B------:R-:W-:-:S04]  /*2ce0*/  ISETP.GT.U32.AND P5, PT, R40, 0x2f6, PT ;  /* 0x000002f62800780c */ /* 0x000fc80003fa4070 */
[----:B------:R-:W-:Y:S01]  /*2cf0*/  ISETP.GT.U32.OR P5, PT, R59, 0xc, P5 ;  /* 0x0000000c3b00780c */ /* 0x000fe20002fa4470 */
[----:B------:R-:W-:Y:S01]  /*2d00*/  BSSY.RECONVERGENT B0, `(.L_x_0) ;  /* 0x000001b000007945 */ /* 0x000fe20003800200 */
[----:B---3--:R0:W-:Y:S02]  /*2d10*/  STS [R61+0x14], R74 ;  /* 0x0000144a3d007388 */ /* 0x0081e40000000800 */
[----:B0-----:R-:W-:-:S05]  /*2d20*/  VIADD R74, R68, 0x9 ;  /* 0x00000009444a7836 */ /* 0x001fca0000000000 */
[----:B-1----:R-:W-:-:S04]  /*2d30*/  LEA.HI R38, R74, R41, RZ, 0x1c ;  /* 0x000000294a267211 */ /* 0x002fc800078fe0ff */
[----:B------:R-:W-:Y:S01]  /*2d40*/  ISETP.GT.U32.OR P5, PT, R38, 0x2f, P5 ;  /* 0x0000002f2600780c */ /* 0x000fe20002fa4470 */
[----:B----4-:R0:W-:Y:S04]  /*2d50*/  STS [R61+0x20], R76 ;  /* 0x0000204c3d007388 */ /* 0x0101e80000000800 */
[----:B-----5:R0:W-:Y:S04]  /*2d60*/  STS [R61], R70 ;  /* 0x000000463d007388 */ /* 0x0201e80000000800 */
[----:B------:R0:W-:Y:S04]  /*2d70*/  STS [R61+0x1c], R69 ;  /* 0x00001c453d007388 */ /* 0x0001e80000000800 */
[----:B--2---:R0:W-:Y:S01]  /*2d80*/  STS [R61+0x18], R72 ;  /* 0x000018483d007388 */ /* 0x0041e20000000800 */
[----:B------:R-:W-:Y:S05]  /*2d90*/  @P5 BRA `(.L_x_1) ;  /* 0x0000000000445947 */ /* 0x000fea0003800000 */
[----:B------:R-:W-:Y:S01]  /*2da0*/  LOP3.LUT P6, RZ, R60, 0x200000, RZ, 0xc0, !PT ;  /* 0x002000003cff7812 */ /* 0x000fe200078cc0ff */
[----:B------:R-:W-:Y:S01]  /*2db0*/  BSSY.RECONVERGENT B1, `(.L_x_2) ;  /* 0x000000e000017945 */ /* 0x000fe20003800200 */
[----:B------:R-:W-:-:S11]  /*2dc0*/  IMAD.MOV.U32 R36, RZ, RZ, RZ ;  /* 0x000000ffff247224 */ /* 0x000fd600078e00ff */
[----:B------:R-:W-:Y:S05]  /*2dd0*/  @P6 BRA `(.L_x_3) ;  /* 0x00000000002c6947 */ /* 0x000fea0003800000 */
[----:B------:R-:W1:Y:S01]  /*2de0*/  LDCU.64 UR4, c[0x0][0x380] ;  /* 0x00007000ff0477ac */ /* 0x000e620008000a00 */
[----:B------:R-:W-:Y:S01]  /*2df0*/  LOP3.LUT R36, R74, 0xf, RZ, 0xc0, !PT ;  /* 0x0000000f4a247812 */ /* 0x000fe200078ec0ff */
[----:B------:R-:W-:Y:S01]  /*2e00*/  IMAD.MOV.U32 R37, RZ, RZ, RZ ;  /* 0x000000ffff257224 */ /* 0x000fe200078e00ff */
[----:B------:R-:W-:Y:S01]  /*2e10*/  LOP3.LUT R39, R16, 0xffff, RZ, 0xc0, !PT ;  /* 0x0000ffff10277812 */ /* 0x000fe200078ec0ff */
[----:B------:R-:W-:-:S04]  /*2e20*/  IMAD R38, R30, 0xc40, RZ ;  /* 0x00000c401e267824 */ /* 0x000fc800078e02ff */
[----:B------:R-:W-:-:S03]  /*2e30*/  IMAD.WIDE.U32 R36, R39, 0xc4, R36 ;  /* 0x000000c427247825 */ /* 0x000fc600078e0024 */
[----:B------:R-:W-:-:S04]  /*2e40*/  IADD3 R38, P5, P6, R38, R36, R51 ;  /* 0x0000002426267210 */ /* 0x000fc80007ebe033 */
[----:B------:R-:W-:Y:S02]  /*2e50*/  IADD3.X R37, PT, PT, RZ, R37, RZ, P5, P6 ;  /* 0x00000025ff257210 */ /* 0x000fe40002fec4ff */
[----:B-1----:R-:W-:-:S04]  /*2e60*/  LEA R36, P5, R38, UR4, 0x2 ;  /* 0x0000000426247c11 */ /* 0x002fc8000f8a10ff */
[----:B------:R-:W-:-:S05]  /*2e70*/  LEA.HI.X R37, R38, UR5, R37, 0x2, P5 ;  /* 0x0000000526257c11 */ /* 0x000fca000a8f1425 */
[----:B------:R1:W5:Y:S04]  /*2e80*/  LDG.E.CONSTANT R36, desc[UR6][R36.64+-0x3c] ;  /* 0xffffc40624247981 */ /* 0x000368000c1e9900 */
.L_x_3:
[----:B------:R-:W-:Y:S05]  /*2e90*/  BSYNC.RECONVERGENT B1 ;  /* 0x0000000000017941 */ /* 0x000fea0003800200 */
.L_x_2:
[----:B-----5:R2:W-:Y:S02]  /*2ea0*/  STS [R61+0x24], R36 ;  /* 0x000024243d007388 */ /* 0x0205e40000000800 */
.L_x_1:
[----:B------:R-:W-:Y:S05]  /*2eb0*/  BSYNC.RECONVERGENT B0 ;  /* 0x0000000000007941 */ /* 0x000fea0003800200 */
.L_x_0:
[----:B------:R-:W-:Y:S01]  /*2ec0*/  VIADD R38, R68, 0xa ;  /* 0x0000000a44267836 */ /* 0x000fe20000000000 */
[----:B------:R-:W-:Y:S01]  /*2ed0*/  ISETP.GT.U32.AND P5, PT, R40, 0x2f5, PT ;  /* 0x000002f52800780c */ /* 0x000fe20003fa4070 */
[----:B------:R-:W-:Y:S03]  /*2ee0*/  BSSY.RECONVERGENT B0, `(.L_x_4) ;  /* 0x0000016000007945 */ /* 0x000fe60003800200 */
[----:B------:R-:W-:Y:S02]  /*2ef0*/  ISETP.GT.U32.OR P5, PT, R59, 0xc, P5 ;  /* 0x0000000c3b00780c */ /* 0x000fe40002fa4470 */
[----:B--2---:R-:W-:-:S04]  /*2f00*/  LEA.HI R36, R38, R41, RZ, 0x1c ;  /* 0x0000002926247211 */ /* 0x004fc800078fe0ff */
[----:B------:R-:W-:-:S13]  /*2f10*/  ISETP.GT.U32.OR P5, PT, R36, 0x2f, P5 ;  /* 0x0000002f2400780c */ /* 0x000fda0002fa4470 */
[----:B------:R-:W-:Y:S05]  /*2f20*/  @P5 BRA `(.L_x_5) ;  /* 0x0000000000445947 */ /* 0x000fea0003800000 */
[----:B------:R-:W-:Y:S01]  /*2f30*/  LOP3.LUT P6, RZ, R60, 0x100000, RZ, 0xc0, !PT ;  /* 0x001000003cff7812 */ /* 0x000fe200078cc0ff */
[----:B------:R-:W-:Y:S01]  /*2f40*/  BSSY.RECONVERGENT B1, `(.L_x_6) ;  /* 0x000000e000017945 */ /* 0x000fe20003800200 */
[----:B------:R-:W-:-:S11]  /*2f50*/  IMAD.MOV.U32 R36, RZ, RZ, RZ ;  /* 0x000000ffff247224 */ /* 0x000fd600078e00ff */
[----:B------:R-:W-:Y:S05]  /*2f60*/  @P6 BRA `(.L_x_7) ;  /* 0x00000000002c6947 */ /* 0x000fea0003800000 */
[----:B------:R-:W2:Y:S01]  /*2f70*/  LDCU.64 UR4, c[0x0][0x380] ;  /* 0x00007000ff0477ac */ /* 0x000ea20008000a00 */
[----:B------:R-:W-:Y:S01]  /*2f80*/  LOP3.LUT R36, R38, 0xf, RZ, 0xc0, !PT ;  /* 0x0000000f26247812 */ /* 0x000fe200078ec0ff */
[----:B-1----:R-:W-:Y:S01]  /*2f90*/  IMAD.MOV.U32 R37, RZ, RZ, RZ ;  /* 0x000000ffff257224 */ /* 0x002fe200078e00ff */
[----:B------:R-:W-:-:S05]  /*2fa0*/  LOP3.LUT R39, R17, 0xffff, RZ, 0xc0, !PT ;  /* 0x0000ffff11277812 */ /* 0x000fca00078ec0ff */
[----:B------:R-:W-:-:S04]  /*2fb0*/  IMAD.WIDE.U32 R36, R39, 0xc4, R36 ;  /* 0x000000c427247825 */ /* 0x000fc800078e0024 */
[----:B------:R-:W-:-:S05]  /*2fc0*/  IMAD R39, R30, 0xc40, RZ ;  /* 0x00000c401e277824 */ /* 0x000fca00078e02ff */
[----:B------:R-:W-:-:S04]  /*2fd0*/  IADD3 R38, P5, P6, R39, R36, R52 ;  /* 0x0000002427267210 */ /* 0x000fc80007ebe034 */
[----:B------:R-:W-:Y:S02]  /*2fe0*/  IADD3.X R37, PT, PT, RZ, R37, RZ, P5, P6 ;  /* 0x00000025ff257210 */ /* 0x000fe40002fec4ff */
[----:B--2---:R-:W-:-:S04]  /*2ff0*/  LEA R36, P5, R38, UR4, 0x2 ;  /* 0x0000000426247c11 */ /* 0x004fc8000f8a10ff */
[----:B------:R-:W-:-:S05]  /*3000*/  LEA.HI.X R37, R38, UR5, R37, 0x2, P5 ;  /* 0x0000000526257c11 */ /* 0x000fca000a8f1425 */
[----:B------:R2:W5:Y:S04]  /*3010*/  LDG.E.CONSTANT R36, desc[UR6][R36.64+-0x3c] ;  /* 0xffffc40624247981 */ /* 0x000568000c1e9900 */
.L_x_7:
[----:B------:R-:W-:Y:S05]  /*3020*/  BSYNC.RECONVERGENT B1 ;  /* 0x0000000000017941 */ /* 0x000fea0003800200 */
.L_x_6:
[----:B-----5:R3:W-:Y:S02]  /*3030*/  STS [R61+0x28], R36 ;  /* 0x000028243d007388 */ /* 0x0207e40000000800 */
.L_x_5:
[----:B------:R-:W-:Y:S05]  /*3040*/  BSYNC.RECONVERGENT B0 ;  /* 0x0000000000007941 */ /* 0x000fea0003800200 */
.L_x_4:
[----:B------:R-:W-:Y:S01]  /*3050*/  VIADD R38, R68, 0xb ;  /* 0x0000000b44267836 */ /* 0x000fe20000000000 */
[----:B------:R-:W-:Y:S01]  /*3060*/  ISETP.GT.U32.AND P5, PT, R40, 0x2f4, PT ;  /* 0x000002f42800780c */ /* 0x000fe20003fa4070 */
[----:B------:R-:W-:Y:S03]  /*3070*/  BSSY.RECONVERGENT B0, `(.L_x_8) ;  /* 0x0000016000007945 */ /* 0x000fe60003800200 */
[----:B------:R-:W-:Y:S02]  /*3080*/  ISETP.GT.U32.OR P5, PT, R59, 0xc, P5 ;  /* 0x0000000c3b00780c */ /* 0x000fe40002fa4470 */
[----:B---3--:R-:W-:-:S04]  /*3090*/  LEA.HI R36, R38, R41, RZ, 0x1c ;  /* 0x0000002926247211 */ /* 0x008fc800078fe0ff */
[----:B------:R-:W-:-:S13]  /*30a0*/  ISETP.GT.U32.OR P5, PT, R36, 0x2f, P5 ;  /* 0x0000002f2400780c */ /* 0x000fda0002fa4470 */
[----:B------:R-:W-:Y:S05]  /*30b0*/  @P5 BRA `(.L_x_9) ;  /* 0x0000000000445947 */ /* 0x000fea0003800000 */
[----:B------:R-:W-:Y:S01]  /*30c0*/  LOP3.LUT P6, RZ, R60, 0x10000, RZ, 0xc0, !PT ;  /* 0x000100003cff7812 */ /* 0x000fe200078cc0ff */
[----:B------:R-:W-:Y:S01]  /*30d0*/  BSSY.RECONVERGENT B1, `(.L_x_10) ;  /* 0x000000e000017945 */ /* 0x000fe20003800200 */
[----:B------:R-:W-:-:S11]  /*30e0*/  IMAD.MOV.U32 R36, RZ, RZ, RZ ;  /* 0x000000ffff247224 */ /* 0x000fd600078e00ff */
[----:B------:R-:W-:Y:S05]  /*30f0*/  @P6 BRA `(.L_x_11) ;  /* 0x00000000002c6947 */ /* 0x000fea0003800000 */
[----:B------:R-:W3:Y:S01]  /*3100*/  LDCU.64 UR4, c[0x0][0x380] ;  /* 0x00007000ff0477ac */ /* 0x000ee20008000a00 */
[----:B------:R-:W-:Y:S01]  /*3110*/  LOP3.LUT R36, R38, 0xf, RZ, 0xc0, !PT ;  /* 0x0000000f26247812 */ /* 0x000fe200078ec0ff */
[----:B-12---:R-:W-:Y:S01]  /*3120*/  IMAD.MOV.U32 R37, RZ, RZ, RZ ;  /* 0x000000ffff257224 */ /* 0x006fe200078e00ff */
[----:B------:R-:W-:Y:S01]  /*3130*/  LOP3.LUT R39, R18, 0xffff, RZ, 0xc0, !PT ;  /* 0x0000ffff12277812 */ /* 0x000fe200078ec0ff */
[----:B------:R-:W-:-:S04]  /*3140*/  IMAD R38, R30, 0xc40, RZ ;  /* 0x00000c401e267824 */ /* 0x000fc800078e02ff */
[----:B------:R-:W-:-:S03]  /*3150*/  IMAD.WIDE.U32 R36, R39, 0xc4, R36 ;  /* 0x000000c427247825 */ /* 0x000fc600078e0024 */
[----:B------:R-:W-:-:S04]  /*3160*/  IADD3 R38, P5, P6, R38, R36, R53 ;  /* 0x0000002426267210 */ /* 0x000fc80007ebe035 */
[----:B------:R-:W-:Y:S02]  /*3170*/  IADD3.X R37, PT, PT, RZ, R37, RZ, P5, P6 ;  /* 0x00000025ff257210 */ /* 0x000fe40002fec4ff */
[----:B---3--:R-:W-:-:S04]  /*3180*/  LEA R36, P5, R38, UR4, 0x2 ;  /* 0x0000000426247c11 */ /* 0x008fc8000f8a10ff */
[----:B------:R-:W-:-:S05]  /*3190*/  LEA.HI.X R37, R38, UR5, R37, 0x2, P5 ;  /* 0x0000000526257c11 */ /* 0x000fca000a8f1425 */
[----:B------:R3:W5:Y:S04]  /*31a0*/  LDG.E.CONSTANT R36, desc[UR6][R36.64+-0x3c] ;  /* 0xffffc40624247981 */ /* 0x000768000c1e9900 */
.L_x_11:
[----:B------:R-:W-:Y:S05]  /*31b0*/  BSYNC.RECONVERGENT B1 ;  /* 0x0000000000017941 */ /* 0x000fea0003800200 */
.L_x_10:
[----:B-----5:R4:W-:Y:S02]  /*31c0*/  STS [R61+0x2c], R36 ;  /* 0x00002c243d007388 */ /* 0x0209e40000000800 */
.L_x_9:
[----:B------:R-:W-:Y:S05]  /*31d0*/  BSYNC.RECONVERGENT B0 ;  /* 0x0000000000007941 */ /* 0x000fea0003800200 */
.L_x_8:
[----:B------:R-:W-:Y:S01]  /*31e0*/  VIADD R38, R68, 0xc ;  /* 0x0000000c44267836 */ /* 0x000fe20000000000 */
[----:B------:R-:W-:Y:S01]  /*31f0*/  ISETP.GT.U32.AND P5, PT, R40, 0x2f3, PT ;  /* 0x000002f32800780c */ /* 0x000fe20003fa4070 */
[----:B------:R-:W-:Y:S03]  /*3200*/  BSSY.RECONVERGENT B0, `(.L_x_12) ;  /* 0x0000016000007945 */ /* 0x000fe60003800200 */
[----:B------:R-:W-:Y:S02]  /*3210*/  ISETP.GT.U32.OR P5, PT, R59, 0xc, P5 ;  /* 0x0000000c3b00780c */ /* 0x000fe40002fa4470 */
[----:B----4-:R-:W-:-:S04]  /*3220*/  LEA.HI R36, R38, R41, RZ, 0x1c ;  /* 0x0000002926247211 */ /* 0x010fc800078fe0ff */
[----:B------:R-:W-:-:S13]  /*3230*/  ISETP.GT.U32.OR P5, PT, R36, 0x2f, P5 ;  /* 0x0000002f2400780c */ /* 0x000fda0002fa4470 */
[----:B------:R-:W-:Y:S05]  /*3240*/  @P5 BRA `(.L_x_13) ;  /* 0x0000000000445947 */ /* 0x000fea0003800000 */
[----:B------:R-:W-:Y:S01]  /*3250*/  LOP3.LUT P6, RZ, R60, 0x8000, RZ, 0xc0, !PT ;  /* 0x000080003cff7812 */ /* 0x000fe200078cc0ff */
[----:B------:R-:W-:Y:S01]  /*3260*/  BSSY.RECONVERGENT B1, `(.L_x_14) ;  /* 0x000000e000017945 */ /* 0x000fe20003800200 */
[----:B------:R-:W-:-:S11]  /*3270*/  IMAD.MOV.U32 R36, RZ, RZ, RZ ;  /* 0x000000ffff247224 */ /* 0x000fd600078e00ff */
[----:B------:R-:W-:Y:S05]  /*3280*/  @P6 BRA `(.L_x_15) ;  /* 0x00000000002c6947 */ /* 0x000fea0003800000 */
[----:B------:R-:W4:Y:S01]  /*3290*/  LDCU.64 UR4, c[0x0][0x380] ;  /* 0x00007000ff0477ac */ /* 0x000f220008000a00 */
[----:B------:R-:W-:Y:S01]  /*32a0*/  LOP3.LUT R36, R38, 0xf, RZ, 0xc0, !PT ;  /* 0x0000000f26247812 */ /* 0x000fe200078ec0ff */
[----:B-123--:R-:W-:Y:S01]  /*32b0*/  IMAD.MOV.U32 R37, RZ, RZ, RZ ;  /* 0x000000ffff257224 */ /* 0x00efe200078e00ff */
[----:B------:R-:W-:-:S05]  /*32c0*/  LOP3.LUT R39, R19, 0xffff, RZ, 0xc0, !PT ;  /* 0x0000ffff13277812 */ /* 0x000fca00078ec0ff */
[----:B------:R-:W-:-:S04]  /*32d0*/  IMAD.WIDE.U32 R36, R39, 0xc4, R36 ;  /* 0x000000c427247825 */ /* 0x000fc800078e0024 */
[----:B------:R-:W-:-:S05]  /*32e0*/  IMAD R39, R30, 0xc40, RZ ;  /* 0x00000c401e277824 */ /* 0x000fca00078e02ff */
[----:B------:R-:W-:-:S04]  /*32f0*/  IADD3 R38, P5, P6, R39, R36, R54 ;  /* 0x0000002427267210 */ /* 0x000fc80007ebe036 */
[----:B------:R-:W-:Y:S02]  /*3300*/  IADD3.X R37, PT, PT, RZ, R37, RZ, P5, P6 ;  /* 0x00000025ff257210 */ /* 0x000fe40002fec4ff */
[----:B----4-:R-:W-:-:S04]  /*3310*/  LEA R36, P5, R38, UR4, 0x2 ;  /* 0x0000000426247c11 */ /* 0x010fc8000f8a10ff */
[----:B------:R-:W-:-:S05]  /*3320*/  LEA.HI.X R37, R38, UR5, R37, 0x2, P5 ;  /* 0x0000000526257c11 */ /* 0x000fca000a8f1425 */
[----:B------:R4:W5:Y:S04]  /*3330*/  LDG.E.CONSTANT R36, desc[UR6][R36.64+-0x3c] ;  /* 0xffffc40624247981 */ /* 0x000968000c1e9900 */
.L_x_15:
[----:B------:R-:W-:Y:S05]  /*3340*/  BSYNC.RECONVERGENT B1 ;  /* 0x0000000000017941 */ /* 0x000fea0003800200 */
.L_x_14:
[----:B-----5:R0:W-:Y:S02]  /*3350*/  STS [R61+0x30], R36 ;  /* 0x000030243d007388 */ /* 0x0201e40000000800 */
.L_x_13:
[----:B------:R-:W-:Y:S05]  /*3360*/  BSYNC.RECONVERGENT B0 ;  /* 0x0000000000007941 */ /* 0x000fea0003800200 */
.L_x_12:
[----:B------:R-:W-:Y:S01]  /*3370*/  VIADD R38, R68, 0xd ;  /* 0x0000000d44267836 */ /* 0x000fe20000000000 */
[----:B------:R-:W-:Y:S01]  /*3380*/  ISETP.GT.U32.AND P5, PT, R40, 0x2f2, PT ;  /* 0x000002f22800780c */ /* 0x000fe20003fa4070 */
[----:B------:R-:W-:Y:S03]  /*3390*/  BSSY.RECONVERGENT B0, `(.L_x_16) ;  /* 0x0000016000007945 */ /* 0x000fe60003800200 */
[----:B------:R-:W-:Y:S02]  /*33a0*/  ISETP.GT.U32.OR P5, PT, R59, 0xc, P5 ;  /* 0x0000000c3b00780c */ /* 0x000fe40002fa4470 */
[----:B0-----:R-:W-:-:S04]  /*33b0*/  LEA.HI R36, R38, R41, RZ, 0x1c ;  /* 0x0000002926247211 */ /* 0x001fc800078fe0ff */
[----:B------:R-:W-:-:S13]  /*33c0*/  ISETP.GT.U32.OR P5, PT, R36, 0x2f, P5 ;  /* 0x0000002f2400780c */ /* 0x000fda0002fa4470 */
[----:B------:R-:W-:Y:S05]  /*33d0*/  @P5 BRA `(.L_x_17) ;  /* 0x0000000000445947 */ /* 0x000fea0003800000 */
[----:B------:R-:W-:Y:S01]  /*33e0*/  LOP3.LUT P6, RZ, R60, 0x4000, RZ, 0xc0, !PT ;  /* 0x000040003cff7812 */ /* 0x000fe200078cc0ff */
[----:B------:R-:W-:Y:S01]  /*33f0*/  BSSY.RECONVERGENT B1, `(.L_x_18) ;  /* 0x000000e000017945 */ /* 0x000fe20003800200 */
[----:B------:R-:W-:-:S11]  /*3400*/  IMAD.MOV.U32 R36, RZ, RZ, RZ ;  /* 0x000000ffff247224 */ /* 0x000fd600078e00ff */
[----:B------:R-:W-:Y:S05]  /*3410*/  @P6 BRA `(.L_x_19) ;  /* 0x00000000002c6947 */ /* 0x000fea0003800000 */
[----:B------:R-:W0:Y:S01]  /*3420*/  LDCU.64 UR4, c[0x0][0x380] ;  /* 0x00007000ff0477ac */ /* 0x000e220008000a00 */
[----:B------:R-:W-:Y:S01]  /*3430*/  LOP3.LUT R36, R38, 0xf, RZ, 0xc0, !PT ;  /* 0x0000000f26247812 */ /* 0x000fe200078ec0ff */
[----:B-1234-:R-:W-:Y:S01]  /*3440*/  IMAD.MOV.U32 R37, RZ, RZ, RZ ;  /* 0x000000ffff257224 */ /* 0x01efe200078e00ff */
[----:B------:R-:W-:Y:S01]  /*3450*/  LOP3.LUT R39, R20, 0xffff, RZ, 0xc0, !PT ;  /* 0x0000ffff14277812 */ /* 0x000fe200078ec0ff */
[----:B------:R-:W-:-:S04]  /*3460*/  IMAD R38, R30, 0xc40, RZ ;  /* 0x00000c401e267824 */ /* 0x000fc800078e02ff */
[----:B------:R-:W-:-:S03]  /*3470*/  IMAD.WIDE.U32 R36, R39, 0xc4, R36 ;  /* 0x000000c427247825 */ /* 0x000fc600078e0024 */
[----:B------:R-:W-:-:S04]  /*3480*/  IADD3 R38, P5, P6, R38, R36, R55 ;  /* 0x0000002426267210 */ /* 0x000fc80007ebe037 */
[----:B------:R-:W-:Y:S02]  /*3490*/  IADD3.X R37, PT, PT, RZ, R37, RZ, P5, P6 ;  /* 0x00000025ff257210 */ /* 0x000fe40002fec4ff */
[----:B0-----:R-:W-:-:S04]  /*34a0*/  LEA R36, P5, R38, UR4, 0x2 ;  /* 0x0000000426247c11 */ /* 0x001fc8000f8a10ff */
[----:B------:R-:W-:-:S05]  /*34b0*/  LEA.HI.X R37, R38, UR5, R37, 0x2, P5 ;  /* 0x0000000526257c11 */ /* 0x000fca000a8f1425 */
[----:B------:R0:W5:Y:S04]  /*34c0*/  LDG.E.CONSTANT R36, desc[UR6][R36.64+-0x3c] ;  /* 0xffffc40624247981 */ /* 0x000168000c1e9900 */
.L_x_19:
[----:B------:R-:W-:Y:S05]  /*34d0*/  BSYNC.RECONVERGENT B1 ;  /* 0x0000000000017941 */ /* 0x000fea0003800200 */
.L_x_18:
[----:B-----5:R0:W-:Y:S02]  /*34e0*/  STS [R61+0x34], R36 ;  /* 0x000034243d007388 */ /* 0x0201e40000000800 */
.L_x_17:
[----:B------:R-:W-:Y:S05]  /*34f0*/  BSYNC.RECONVERGENT B0 ;  /* 0x0000000000007941 */ /* 0x000fea0003800200 */
.L_x_16:
        /* <DEDUP_REMOVED lines=14> */
[----:B------:R-:W-:-:S05]  /*35e0*/  LOP3.LUT R39, R21, 0xffff, RZ, 0xc0, !PT ;  /* 0x0000ffff15277812 */ /* 0x000fca00078ec0ff */
[----:B------:R-:W-:-:S04]  /*35f0*/  IMAD.WIDE.U32 R36, R39, 0xc4, R36 ;  /* 0x000000c427247825 */ /* 0x000fc800078e0024 */
[----:B------:R-:W-:-:S05]  /*3600*/  IMAD R39, R30, 0xc40, RZ ;  /* 0x00000c401e277824 */ /* 0x000fca00078e02ff */
[----:B------:R-:W-:-:S04]  /*3610*/  IADD3 R38, P5, P6, R39, R36, R56 ;  /* 0x0000002427267210 */ /* 0x000fc80007ebe038 */
[----:B------:R-:W-:Y:S02]  /*3620*/  IADD3.X R37, PT, PT, RZ, R37, RZ, P5, P6 ;  /* 0x00000025ff257210 */ /* 0x000fe40002fec4ff */
[----:B0-----:R-:W-:-:S04]  /*3630*/  LEA R36, P5, R38, UR4, 0x2 ;  /* 0x0000000426247c11 */ /* 0x001fc8000f8a10ff */
[----:B------:R-:W-:-:S05]  /*3640*/  LEA.HI.X R37, R38, UR5, R37, 0x2, P5 ;  /* 0x0000000526257c11 */ /* 0x000fca000a8f1425 */
[----:B------:R0:W5:Y:S04]  /*3650*/  LDG.E.CONSTANT R36, desc[UR6][R36.64+-0x3c] ;  /* 0xffffc40624247981 */ /* 0x000168000c1e9900 */
.L_x_23:
[----:B------:R-:W-:Y:S05]  /*3660*/  BSYNC.RECONVERGENT B1 ;  /* 0x0000000000017941 */ /* 0x000fea0003800200 */
.L_x_22:
[----:B-----5:R0:W-:Y:S02]  /*3670*/  STS [R61+0x38], R36 ;  /* 0x000038243d007388 */ /* 0x0201e40000000800 */
.L_x_21:
[----:B------:R-:W-:Y:S05]  /*3680*/  BSYNC.RECONVERGENT B0 ;  /* 0x0000000000007941 */ /* 0x000fea0003800200 */
.L_x_20:
[----:B0-----:R-:W-:Y:S01]  /*3690*/  VIADD R36, R68, 0xf ;  /* 0x0000000f44247836 */ /* 0x001fe20000000000 */
[----:B------:R-:W-:Y:S01]  /*36a0*/  ISETP.GT.U32.AND P5, PT, R40, 0x2f0, PT ;  /* 0x000002f02800780c */ /* 0x000fe20003fa4070 */
[----:B------:R-:W-:Y:S03]  /*36b0*/  BSSY.RECONVERGENT B0, `(.L_x_24) ;  /* 0x0000017000007945 */ /* 0x000fe60003800200 */
[----:B------:R-:W-:Y:S02]  /*36c0*/  ISETP.GT.U32.OR P5, PT, R59, 0xc, P5 ;  /* 0x0000000c3b00780c */ /* 0x000fe40002fa4470 */
[----:B------:R-:W-:-:S04]  /*36d0*/  LEA.HI R36, R36, R41, RZ, 0x1c ;  /* 0x0000002924247211 */ /* 0x000fc800078fe0ff */
[----:B------:R-:W-:-:S13]  /*36e0*/  ISETP.GT.U32.OR P5, PT, R36, 0x2f, P5 ;  /* 0x0000002f2400780c */ /* 0x000fda0002fa4470 */
[----:B------:R-:W-:Y:S05]  /*36f0*/  @P5 BRA `(.L_x_25) ;  /* 0x0000000000485947 */ /* 0x000fea0003800000 */
[----:B------:R-:W-:Y:S01]  /*3700*/  LOP3.LUT P6, RZ, R60, 0x400000, RZ, 0xc0, !PT ;  /* 0x004000003cff7812 */ /* 0x000fe200078cc0ff */
[----:B------:R-:W-:Y:S01]  /*3710*/  BSSY.RECONVERGENT B1, `(.L_x_26) ;  /* 0x000000f000017945 */ /* 0x000fe20003800200 */
[----:B------:R-:W-:-:S11]  /*3720*/  IMAD.MOV.U32 R36, RZ, RZ, RZ ;  /* 0x000000ffff247224 */ /* 0x000fd600078e00ff */
[----:B------:R-:W-:Y:S05]  /*3730*/  @P6 BRA `(.L_x_27) ;  /* 0x0000000000306947 */ /* 0x000fea0003800000 */
[----:B------:R-:W-:Y:S01]  /*3740*/  VIADD R36, R68, 0xffffffff ;  /* 0xffffffff44247836 */ /* 0x000fe20000000000 */
[----:B------:R-:W0:Y:S01]  /*3750*/  LDCU.64 UR4, c[0x0][0x380] ;  /* 0x00007000ff0477ac */ /* 0x000e220008000a00 */
[----:B------:R-:W-:Y:S01]  /*3760*/  LOP3.LUT R39, R0, 0xffff, RZ, 0xc0, !PT ;  /* 0x0000ffff00277812 */ /* 0x000fe200078ec0ff */
[----:B-1234-:R-:W-:Y:S02]  /*3770*/  IMAD.MOV.U32 R37, RZ, RZ, RZ ;  /* 0x000000ffff257224 */ /* 0x01efe400078e00ff */
        /* <DEDUP_REMOVED lines=8> */
.L_x_27:
[----:B------:R-:W-:Y:S05]  /*3800*/  BSYNC.RECONVERGENT B1 ;  /* 0x0000000000017941 */ /* 0x000fea0003800200 */
.L_x_26:
[----:B-----5:R0:W-:Y:S02]  /*3810*/  STS [R61+0x3c], R36 ;  /* 0x00003c243d007388 */ /* 0x0201e40000000800 */
.L_x_25:
[----:B------:R-:W-:Y:S05]  /*3820*/  BSYNC.RECONVERGENT B0 ;  /* 0x0000000000007941 */ /* 0x000fea0003800200 */
.L_x_24:
[----:B------:R-:W-:Y:S01]  /*3830*/  ISETP.GT.U32.AND P5, PT, R40, 0x2ef, PT ;  /* 0x000002ef2800780c */ /* 0x000fe20003fa4070 */
[----:B------:R-:W-:Y:S01]  /*3840*/  BSSY.RECONVERGENT B0, `(.L_x_28) ;  /* 0x0000016000007945 */ /* 0x000fe20003800200 */
[----:B0-----:R-:W-:Y:S02]  /*3850*/  LEA.HI R36, R68, R41, RZ, 0x1c ;  /* 0x0000002944247211 */ /* 0x001fe400078fe0ff */
[----:B------:R-:W-:-:S04]  /*3860*/  ISETP.GT.U32.OR P5, PT, R59, 0xc, P5 ;  /* 0x0000000c3b00780c */ /* 0x000fc80002fa4470 */
[----:B------:R-:W-:-:S13]  /*3870*/  ISETP.GT.U32.OR P5, PT, R36, 0x2e, P5 ;  /* 0x0000002e2400780c */ /* 0x000fda0002fa4470 */
[----:B------:R-:W-:Y:S05]  /*3880*/  @P5 BRA `(.L_x_29) ;  /* 0x0000000000445947 */ /* 0x000fea0003800000 */
[C---:B------:R-:W-:Y:S01]  /*3890*/  LOP3.LUT P5, RZ, R60.reuse, 0x8, RZ, 0xc0, !PT ;  /* 0x000000083cff7812 */ /* 0x040fe200078ac0ff */
[----:B------:R-:W-:Y:S01]  /*38a0*/  BSSY.RECONVERGENT B1, `(.L_x_30) ;  /* 0x000000e000017945 */ /* 0x000fe20003800200 */
[----:B------:R-:W-:Y:S01]  /*38b0*/  LOP3.LUT P6, RZ, R60, 0x20000, RZ, 0xc0, !PT ;  /* 0x000200003cff7812 */ /* 0x000fe200078cc0ff */
[----:B------:R-:W-:-:S03]  /*38c0*/  IMAD.MOV.U32 R36, RZ, RZ, RZ ;  /* 0x000000ffff247224 */ /* 0x000fc600078e00ff */
[----:B------:R-:W-:-:S13]  /*38d0*/  PLOP3.LUT P5, PT, P6, P5, PT, 0x8f, 0xf8 ;  /* 0x0000000000f8781c */ /* 0x000fda00037ab177 */
[----:B------:R-:W-:Y:S05]  /*38e0*/  @P5 BRA `(.L_x_31) ;  /* 0x0000000000245947 */ /* 0x000fea0003800000 */
[----:B------:R-:W0:Y:S01]  /*38f0*/  LDCU.64 UR4, c[0x0][0x380] ;  /* 0x00007000ff0477ac */ /* 0x000e220008000a00 */
[----:B------:R-:W-:Y:S02]  /*3900*/  IMAD.MOV.U32 R63, RZ, RZ, RZ ;  /* 0x000000ffff3f7224 */ /* 0x000fe400078e00ff */
[----:B-1234-:R-:W-:Y:S02]  /*3910*/  IMAD R37, R30, 0xc40, RZ ;  /* 0x00000c401e257824 */ /* 0x01efe400078e02ff */
[----:B------:R-:W-:-:S03]  /*3920*/  IMAD.WIDE.U32 R62, R15, 0xc4, R62 ;  /* 0x000000c40f3e7825 */ /* 0x000fc600078e003e */
[----:B------:R-:W-:-:S04]  /*3930*/  IADD3 R37, P5, P6, R37, R62, R49 ;  /* 0x0000003e25257210 */ /* 0x000fc80007ebe031 */
[----:B------:R-:W-:Y:S02]  /*3940*/  IADD3.X R62, PT, PT, RZ, R63, RZ, P5, P6 ;  /* 0x0000003fff3e7210 */ /* 0x000fe40002fec4ff */
[----:B0-----:R-:W-:-:S04]  /*3950*/  LEA R36, P5, R37, UR4, 0x2 ;  /* 0x0000000425247c11 */ /* 0x001fc8000f8a10ff */
[----:B------:R-:W-:-:S05]  /*3960*/  LEA.HI.X R37, R37, UR5, R62, 0x2, P5 ;  /* 0x0000000525257c11 */ /* 0x000fca000a8f143e */
[----:B------:R0:W5:Y:S04]  /*3970*/  LDG.E.CONSTANT R36, desc[UR6][R36.64+-0x3c] ;  /* 0xffffc40624247981 */ /* 0x000168000c1e9900 */
.L_x_31:
[----:B------:R-:W-:Y:S05]  /*3980*/  BSYNC.RECONVERGENT B1 ;  /* 0x0000000000017941 */ /* 0x000fea0003800200 */
.L_x_30:
[----:B-----5:R0:W-:Y:S02]  /*3990*/  STS [R61+0x40], R36 ;  /* 0x000040243d007388 */ /* 0x0201e40000000800 */
.L_x_29:
[----:B------:R-:W-:Y:S05]  /*39a0*/  BSYNC.RECONVERGENT B0 ;  /* 0x0000000000007941 */ /* 0x000fea0003800200 */
.L_x_28:
        /* <DEDUP_REMOVED lines=23> */
.L_x_35:
[----:B------:R-:W-:Y:S05]  /*3b20*/  BSYNC.RECONVERGENT B1 ;  /* 0x0000000000017941 */ /* 0x000fea0003800200 */
.L_x_34:
[----:B-----5:R0:W-:Y:S02]  /*3b30*/  STS [R61+0x44], R36 ;  /* 0x000044243d007388 */ /* 0x0201e40000000800 */
.L_x_33:
[----:B------:R-:W-:Y:S05]  /*3b40*/  BSYNC.RECONVERGENT B0 ;  /* 0x0000000000007941 */ /* 0x000fea0003800200 */
.L_x_32:
[----:B0-----:R-:W-:Y:S01]  /*3b50*/  VIADD R36, R68, 0x12 ;  /* 0x0000001244247836 */ /* 0x001fe20000000000 */
[----:B------:R-:W-:Y:S01]  /*3b60*/  ISETP.GT.U32.AND P5, PT, R40, 0x2ed, PT ;  /* 0x000002ed2800780c */ /* 0x000fe20003fa4070 */
[----:B------:R-:W-:Y:S03]  /*3b70*/  BSSY.RECONVERGENT B0, `(.L_x_36) ;  /* 0x0000017000007945 */ /* 0x000fe60003800200 */
[----:B------:R-:W-:Y:S02]  /*3b80*/  LEA.HI R36, R36, R41, RZ, 0x1c ;  /* 0x0000002924247211 */ /* 0x000fe400078fe0ff */
[----:B------:R-:W-:-:S04]  /*3b90*/  ISETP.GT.U32.OR P5, PT, R59, 0xc, P5 ;  /* 0x0000000c3b00780c */ /* 0x000fc80002fa4470 */
        /* <DEDUP_REMOVED lines=18> */
.L_x_39:
[----:B------:R-:W-:Y:S05]  /*3cc0*/  BSYNC.RECONVERGENT B1 ;  /* 0x0000000000017941 */ /* 0x000fea0003800200 */
.L_x_38:
[----:B-----5:R0:W-:Y:S02]  /*3cd0*/  STS [R61+0x48], R36 ;  /* 0x000048243d007388 */ /* 0x0201e40000000800 */
.L_x_37:
[----:B------:R-:W-:Y:S05]  /*3ce0*/  BSYNC.RECONVERGENT B0 ;  /* 0x0000000000007941 */ /* 0x000fea0003800200 */
.L_x_36:
[----:B01234-:R-:W0:Y:S01]  /*3cf0*/  LDC.64 R36, c[0x0][0x388] ;  /* 0x0000e200ff247b82 */ /* 0x01fe220000000a00 */
[----:B------:R-:W-:Y:S02]  /*3d00*/  IMAD R61, R30, 0x90, RZ ;  /* 0x000000901e3d7824 */ /* 0x000fe400078e02ff */
[----:B------:R-:W-:Y:S02]  /*3d10*/  VIADD R65, R65, 0xc00 ;  /* 0x00000c0041417836 */ /* 0x000fe40000000000 */
[----:B------:R-:W-:Y:S02]  /*3d20*/  IMAD R62, R59, 0x15, RZ ;  /* 0x000000153b3e7824 */ /* 0x000fe400078e02ff */
[--C-:B------:R-:W-:Y:S02]  /*3d30*/  IMAD.IADD R39, R24, 0x1, R61.reuse ;  /* 0x0000000118277824 */ /* 0x100fe400078e023d */
[----:B------:R-:W-:Y:S01]  /*3d40*/  IMAD.IADD R41, R25, 0x1, R61 ;  /* 0x0000000119297824 */ /* 0x000fe200078e023d */
[----:B------:R-:W-:Y:S01]  /*3d50*/  LEA R66, R66, R65, 0x18 ;  /* 0x0000004142427211 */ /* 0x000fe200078ec0ff */
[----:B------:R-:W-:-:S04]  /*3d60*/  IMAD R73, R67, 0x120, R62 ;  /* 0x0000012043497824 */ /* 0x000fc800078e023e */
[----:B------:R-:W-:Y:S02]  /*3d70*/  IMAD R62, R73, 0x4, R66 ;  /* 0x00000004493e7824 */ /* 0x000fe400078e0242 */
[----:B0-----:R-:W-:-:S04]  /*3d80*/  IMAD.WIDE.U32 R38, R39, 0x4, R36 ;  /* 0x0000000427267825 */ /* 0x001fc800078e0024 */
[----:B------:R-:W-:Y:S01]  /*3d90*/  IMAD.WIDE.U32 R40, R41, 0x4, R36 ;  /* 0x0000000429287825 */ /* 0x000fe200078e0024 */
[----:B------:R-:W2:Y:S04]  /*3da0*/  LDG.E.CONSTANT R63, desc[UR6][R38.64] ;  /* 0x00000006263f7981 */ /* 0x000ea8000c1e9900 */
[----:B------:R-:W3:Y:S04]  /*3db0*/  LDG.E.CONSTANT R65, desc[UR6][R38.64+0x4] ;  /* 0x0000040626417981 */ /* 0x000ee8000c1e9900 */
[----:B------:R0:W4:Y:S04]  /*3dc0*/  LDG.E.CONSTANT R69, desc[UR6][R38.64+0x8] ;  /* 0x0000080626457981 */ /* 0x000128000c1e9900 */
[----:B------:R-:W5:Y:S04]  /*3dd0*/  LDG.E.CONSTANT R71, desc[UR6][R40.64] ;  /* 0x0000000628477981 */ /* 0x000f68000c1e9900 */
[----:B------:R-:W5:Y:S04]  /*3de0*/  LDG.E.CONSTANT R73, desc[UR6][R40.64+0x4] ;  /* 0x0000040628497981 */ /* 0x000f68000c1e9900 */
[----:B------:R1:W5:Y:S01]  /*3df0*/  LDG.E.CONSTANT R75, desc[UR6][R40.64+0x8] ;  /* 0x00000806284b7981 */ /* 0x000362000c1e9900 */
[----:B0-----:R-:W-:-:S04]  /*3e00*/  IMAD.IADD R39, R26, 0x1, R61 ;  /* 0x000000011a277824 */ /* 0x001fc800078e023d */
[----:B------:R-:W-:-:S05]  /*3e10*/  IMAD.WIDE.U32 R38, R39, 0x4, R36 ;  /* 0x0000000427267825 */ /* 0x000fca00078e0024 */
[----:B------:R-:W5:Y:S01]  /*3e20*/  LDG.E.CONSTANT R77, desc[UR6][R38.64] ;  /* 0x00000006264d7981 */ /* 0x000f62000c1e9900 */
[----:B-1----:R-:W-:-:S03]  /*3e30*/  IMAD.IADD R41, R27, 0x1, R61 ;  /* 0x000000011b297824 */ /* 0x002fc600078e023d */
[----:B------:R-:W5:Y:S04]  /*3e40*/  LDG.E.CONSTANT R68, desc[UR6][R38.64+0x4] ;  /* 0x0000040626447981 */ /* 0x000f68000c1e9900 */
[----:B------:R0:W5:Y:S01]  /*3e50*/  LDG.E.CONSTANT R70, desc[UR6][R38.64+0x8] ;  /* 0x0000080626467981 */ /* 0x000162000c1e9900 */
[----:B------:R-:W-:-:S04]  /*3e60*/  IMAD.WIDE.U32 R40, R41, 0x4, R36 ;  /* 0x0000000429287825 */ /* 0x000fc800078e0024 */
[----:B0-----:R-:W-:-:S04]  /*3e70*/  IMAD.IADD R39, R28, 0x1, R61 ;  /* 0x000000011c277824 */ /* 0x001fc800078e023d */
[----:B------:R-:W-:Y:S01]  /*3e80*/  IMAD.WIDE.U32 R38, R39, 0x4, R36 ;  /* 0x0000000427267825 */ /* 0x000fe200078e0024 */
[----:B--2---:R0:W-:Y:S04]  /*3e90*/  STS [R62], R63 ;  /* 0x0000003f3e007388 */ /* 0x0041e80000000800 */
[----:B---3--:R1:W-:Y:S04]  /*3ea0*/  STS [R62+0x4], R65 ;  /* 0x000004413e007388 */ /* 0x0083e80000000800 */
[----:B----4-:R2:W-:Y:S04]  /*3eb0*/  STS [R62+0x8], R69 ;  /* 0x000008453e007388 */ /* 0x0105e80000000800 */
[----:B-----5:R3:W-:Y:S04]  /*3ec0*/  STS [R62+0xc], R71 ;  /* 0x00000c473e007388 */ /* 0x0207e80000000800 */
[----:B------:R4:W-:Y:S04]  /*3ed0*/  STS [R62+0x10], R73 ;  /* 0x000010493e007388 */ /* 0x0009e80000000800 */
[----:B------:R5:W-:Y:S04]  /*3ee0*/  STS [R62+0x14], R75 ;  /* 0x0000144b3e007388 */ /* 0x000be80000000800 */
[----:B0-----:R-:W5:Y:S04]  /*3ef0*/  LDG.E.CONSTANT R63, desc[UR6][R40.64] ;  /* 0x00000006283f7981 */ /* 0x001f68000c1e9900 */
[----:B-1----:R-:W5:Y:S04]  /*3f00*/  LDG.E.CONSTANT R65, desc[UR6][R40.64+0x4] ;  /* 0x0000040628417981 */ /* 0x002f68000c1e9900 */
[----:B--2---:R-:W2:Y:S04]  /*3f10*/  LDG.E.CONSTANT R69, desc[UR6][R40.64+0x8] ;  /* 0x0000080628457981 */ /* 0x004ea8000c1e9900 */
[----:B---3--:R-:W3:Y:S04]  /*3f20*/  LDG.E.CONSTANT R71, desc[UR6][R38.64] ;  /* 0x0000000626477981 */ /* 0x008ee8000c1e9900 */
[----:B----4-:R-:W4:Y:S04]  /*3f30*/  LDG.E.CONSTANT R73, desc[UR6][R38.64+0x4] ;  /* 0x0000040626497981 */ /* 0x010f28000c1e9900 */
[----:B-----5:R-:W5:Y:S04]  /*3f40*/  LDG.E.CONSTANT R75, desc[UR6][R38.64+0x8] ;  /* 0x00000806264b7981 */ /* 0x020f68000c1e9900 */
[----:B------:R0:W-:Y:S04]  /*3f50*/  STS [R62+0x18], R77 ;  /* 0x0000184d3e007388 */ /* 0x0001e80000000800 */
[----:B------:R0:W-:Y:S04]  /*3f60*/  STS [R62+0x1c], R68 ;  /* 0x00001c443e007388 */ /* 0x0001e80000000800 */
[----:B------:R0:W-:Y:S01]  /*3f70*/  STS [R62+0x20], R70 ;  /* 0x000020463e007388 */ /* 0x0001e20000000800 */
[----:B------:R-:W-:Y:S01]  /*3f80*/  ISETP.GT.U32.AND P5, PT, R3, 0x5, PT ;  /* 0x000000050300780c */ /* 0x000fe20003fa4070 */
[----:B------:R-:W-:Y:S02]  /*3f90*/  BSSY.RECONVERGENT B0, `(.L_x_40) ;  /* 0x000001b000007945 */ /* 0x000fe40003800200 */
[----:B------:R0:W-:Y:S04]  /*3fa0*/  STS [R62+0x24], R63 ;  /* 0x0000243f3e007388 */ /* 0x0001e80000000800 */
[----:B------:R0:W-:Y:S04]  /*3fb0*/  STS [R62+0x28], R65 ;  /* 0x000028413e007388 */ /* 0x0001e80000000800 */
[----:B--2---:R0:W-:Y:S04]  /*3fc0*/  STS [R62+0x2c], R69 ;  /* 0x00002c453e007388 */ /* 0x0041e80000000800 */
[----:B---3--:R0:W-:Y:S04]  /*3fd0*/  STS [R62+0x30], R71 ;  /* 0x000030473e007388 */ /* 0x0081e80000000800 */
[----:B----4-:R0:W-:Y:S04]  /*3fe0*/  STS [R62+0x34], R73 ;  /* 0x000034493e007388 */ /* 0x0101e80000000800 */
[----:B-----5:R0:W-:Y:S01]  /*3ff0*/  STS [R62+0x38], R75 ;  /* 0x0000384b3e007388 */ /* 0x0201e20000000800 */
[----:B------:R-:W-:Y:S05]  /*4000*/  @P5 BRA `(.L_x_41) ;  /* 0x00000000004c5947 */ /* 0x000fea0003800000 */
[----:B------:R-:W1:Y:S01]  /*4010*/  LDCU.64 UR4, c[0x0][0x388] ;  /* 0x00007100ff0477ac */ /* 0x000e620008000a00 */
[----:B------:R-:W-:Y:S02]  /*4020*/  LOP3.LUT R40, R33, 0xffff, RZ, 0xc0, !PT ;  /* 0x0000ffff21287812 */ /* 0x000fe400078ec0ff */
[----:B0-----:R-:W-:Y:S02]  /*4030*/  P2R R69, PR, RZ, 0x1 ;  /* 0x00000001ff457803 */ /* 0x001fe40000000000 */
[----:B------:R-:W-:Y:S02]  /*4040*/  IADD3 R39, P5, P6, R61, R4, R40 ;  /* 0x000000043d277210 */ /* 0x000fe40007ebe028 */
[C---:B------:R-:W-:Y:S02]  /*4050*/  LOP3.LUT P0, RZ, R60.reuse, 0x20, RZ, 0xc0, !PT ;  /* 0x000000203cff7812 */ /* 0x040fe4000780c0ff */
[----:B------:R-:W-:Y:S02]  /*4060*/  IADD3.X R68, PT, PT, RZ, RZ, RZ, P5, P6 ;  /* 0x000000ffff447210 */ /* 0x000fe40002fec4ff */
[----:B------:R-:W-:-:S02]  /*4070*/  LOP3.LUT P6, RZ, R60, 0x100, RZ, 0xc0, !PT ;  /* 0x000001003cff7812 */ /* 0x000fc400078cc0ff */
[----:B-1----:R-:W-:-:S07]  /*4080*/  LEA R38, P5, R39, UR4, 0x2 ;  /* 0x0000000427267c11 */ /* 0x002fce000f8a10ff */
[----:B------:R-:W-:Y:S02]  /*4090*/  @!P0 IADD3 R41, PT, PT, R61, R4, R40 ;  /* 0x000000043d298210 */ /* 0x000fe40007ffe028 */
[----:B------:R-:W-:Y:S02]  /*40a0*/  LEA.HI.X R39, R39, UR5, R68, 0x2, P5 ;  /* 0x0000000527277c11 */ /* 0x000fe4000a8f1444 */
[----:B------:R-:W-:Y:S01]  /*40b0*/  LOP3.LUT P5, RZ, R60, 0x200, RZ, 0xc0, !PT ;  /* 0x000002003cff7812 */ /* 0x000fe200078ac0ff */
[----:B------:R-:W-:Y:S02]  /*40c0*/  @!P0 IMAD.WIDE.U32 R40, R41, 0x4, R36 ;  /* 0x0000000429288825 */ /* 0x000fe400078e0024 */
[----:B------:R-:W2:Y:S04]  /*40d0*/  @!P6 LDG.E.CONSTANT R65, desc[UR6][R38.64+0x8] ;  /* 0x000008062641e981 */ /* 0x000ea8000c1e9900 */
[----:B------:R-:W3:Y:S06]  /*40e0*/  @!P0 LDG.E.CONSTANT R41, desc[UR6][R40.64] ;  /* 0x0000000628298981 */ /* 0x000eec000c1e9900 */
[----:B------:R-:W4:Y:S04]  /*40f0*/  @!P5 LDG.E.CONSTANT R63, desc[UR6][R38.64+0x4] ;  /* 0x00000406263fd981 */ /* 0x000f28000c1e9900 */
[----:B--2---:R1:W-:Y:S04]  /*4100*/  @!P6 STS [R62+0x44], R65 ;  /* 0x000044413e00e388 */ /* 0x0043e80000000800 */
[----:B----4-:R1:W-:Y:S04]  /*4110*/  @!P5 STS [R62+0x40], R63 ;  /* 0x0000403f3e00d388 */ /* 0x0103e80000000800 */
[----:B---3--:R1:W-:Y:S01]  /*4120*/  @!P0 STS [R62+0x3c], R41 ;  /* 0x00003c293e008388 */ /* 0x0083e20000000800 */
[----:B------:R-:W-:-:S13]  /*4130*/  ISETP.NE.AND P0, PT, R69, RZ, PT ;  /* 0x000000ff4500720c */ /* 0x000fda0003f05270 */
.L_x_41:
[----:B------:R-:W-:Y:S05]  /*4140*/  BSYNC.RECONVERGENT B0 ;  /* 0x0000000000007941 */ /* 0x000fea0003800200 */
.L_x_40:
[----:B------:R-:W-:Y:S01]  /*4150*/  ISETP.GT.U32.AND P5, PT, R5, 0x5, PT ;  /* 0x000000050500780c */ /* 0x000fe20003fa4070 */
[----:B------:R-:W-:-:S12]  /*4160*/  BSSY.RECONVERGENT B0, `(.L_x_42) ;  /* 0x0000015000007945 */ /* 0x000fd80003800200 */
[----:B------:R-:W-:Y:S05]  /*4170*/  @P5 BRA `(.L_x_43) ;  /* 0x00000000004c5947 */ /* 0x000fea0003800000 */
[----:B------:R-:W2:Y:S01]  /*4180*/  LDCU.64 UR4, c[0x0][0x388] ;  /* 0x00007100ff0477ac */ /* 0x000ea20008000a00 */
[----:B------:R-:W-:Y:S02]  /*4190*/  LOP3.LUT R40, R34, 0xffff, RZ, 0xc0, !PT ;  /* 0x0000ffff22287812 */ /* 0x000fe400078ec0ff */
[----:B01----:R-:W-:Y:S02]  /*41a0*/  P2R R63, PR, RZ, 0x1 ;  /* 0x00000001ff3f7803 */ /* 0x003fe40000000000 */
[----:B------:R-:W-:Y:S02]  /*41b0*/  IADD3 R39, P5, P6, R61, R6, R40 ;  /* 0x000000063d277210 */ /* 0x000fe40007ebe028 */
[C---:B------:R-:W-:Y:S02]  /*41c0*/  LOP3.LUT P0, RZ, R60.reuse, 0x10, RZ, 0xc0, !PT ;  /* 0x000000103cff7812 */ /* 0x040fe4000780c0ff */
[----:B------:R-:W-:Y:S02]  /*41d0*/  IADD3.X R68, PT, PT, RZ, RZ, RZ, P5, P6 ;  /* 0x000000ffff447210 */ /* 0x000fe40002fec4ff */
[----:B------:R-:W-:-:S02]  /*41e0*/  LOP3.LUT P6, RZ, R60, 0x40, RZ, 0xc0, !PT ;  /* 0x000000403cff7812 */ /* 0x000fc400078cc0ff */
[----:B--2---:R-:W-:-:S07]  /*41f0*/  LEA R38, P5, R39, UR4, 0x2 ;  /* 0x0000000427267c11 */ /* 0x004fce000f8a10ff */
        /* <DEDUP_REMOVED lines=11> */
.L_x_43:
[----:B------:R-:W-:Y:S05]  /*42b0*/  BSYNC.RECONVERGENT B0 ;  /* 0x0000000000007941 */ /* 0x000fea0003800200 */
.L_x_42:
[----:B------:R-:W-:Y:S01]  /*42c0*/  BAR.SYNC.DEFER_BLOCKING 0x0 ;  /* 0x0000000000007b1d */ /* 0x000fe20000010000 */
[----:B------:R-:W-:Y:S02]  /*42d0*/  IMAD R36, R67, 0x240, R66 ;  /* 0x0000024043247824 */ /* 0x000fe400078e0242 */
[----:B------:R-:W-:Y:S02]  /*42e0*/  IMAD R59, R59, 0x4, R64 ;  /* 0x000000043b3b7824 */ /* 0x000fe400078e0240 */
[----:B------:R-:W-:Y:S01]  /*42f0*/  VIADD R36, R36, 0x704 ;  /* 0x0000070424247836 */ /* 0x000fe20000000000 */
[----:B------:R-:W-:-:S06]  /*4300*/  UMOV UR4, 0xc0 ;  /* 0x000000c000047882 */ /* 0x000fcc0000000000 */
.L_x_44:
[----:B------:R-:W-:Y:S04]  /*4310*/  LDS R38, [R59+UR4+-0xc0] ;  /* 0xffff40043b267984 */ /* 0x000fe80008000800 */
[----:B------:R-:W3:Y:S04]  /*4320*/  LDS R39, [R36+-0x704] ;  /* 0xfff8fc0024277984 */ /* 0x000ee80000000800 */
[----:B------:R-:W4:Y:S04]  /*4330*/  LDS R40, [R36+-0x44] ;  /* 0xffffbc0024287984 */ /* 0x000f280000000800 */
[----:B--2---:R-:W-:Y:S04]  /*4340*/  LDS R37, [R59+UR4+-0xbc] ;  /* 0xffff44043b257984 */ /* 0x004fe80008000800 */
[----:B01----:R-:W0:Y:S04]  /*4350*/  LDS R62, [R36+-0x700] ;  /* 0xfff90000243e7984 */ /* 0x003e280000000800 */
[----:B------:R-:W1:Y:S04]  /*4360*/  LDS R64, [R36+-0x40] ;  /* 0xffffc00024407984 */ /* 0x000e680000000800 */
[----:B------:R-:W-:Y:S04]  /*4370*/  LDS R68, [R36+-0x6dc] ;  /* 0xfff9240024447984 */ /* 0x000fe80000000800 */
[----:B------:R-:W-:Y:S04]  /*4380*/  LDS R70, [R36+-0x1c] ;  /* 0xffffe40024467984 */ /* 0x000fe80000000800 */
[----:B------:R-:W-:Y:S04]  /*4390*/  LDS R41, [R36+-0x18] ;  /* 0xffffe80024297984 */ /* 0x000fe80000000800 */
[----:B------:R-:W-:Y:S01]  /*43a0*/  LDS R74, [R36+-0x6d4] ;  /* 0xfff92c00244a7984 */ /* 0x000fe20000000800 */
[----:B---3--:R-:W-:-:S03]  /*43b0*/  FFMA R66, R38, R39, R31 ;  /* 0x0000002726427223 */ /* 0x008fc6000000001f */
[----:B------:R-:W-:Y:S01]  /*43c0*/  LDS R31, [R59+UR4] ;  /* 0x000000043b1f7984 */ /* 0x000fe20008000800 */
[----:B----4-:R-:W-:-:S03]  /*43d0*/  FFMA R38, R38, R40, R29 ;  /* 0x0000002826267223 */ /* 0x010fc6000000001d */
[----:B------:R-:W-:Y:S04]  /*43e0*/  LDS R29, [R59+UR4+-0xb8] ;  /* 0xffff48043b1d7984 */ /* 0x000fe80008000800 */
[----:B------:R-:W2:Y:S01]  /*43f0*/  LDS R40, [R36+-0x6fc] ;  /* 0xfff9040024287984 */ /* 0x000ea20000000800 */
[----:B0-----:R-:W-:-:S03]  /*4400*/  FFMA R72, R37, R62, R66 ;  /* 0x0000003e25487223 */ /* 0x001fc60000000042 */
[----:B------:R-:W0:Y:S01]  /*4410*/  LDS R66, [R36+-0x6e0] ;  /* 0xfff9200024427984 */ /* 0x000e220000000800 */
[----:B-1----:R-:W-:-:S03]  /*4420*/  FFMA R61, R37, R64, R38 ;  /* 0x00000040253d7223 */ /* 0x002fc60000000026 */
[----:B------:R-:W1:Y:S04]  /*4430*/  LDS R62, [R36+-0x3c] ;  /* 0xffffc400243e7984 */ /* 0x000e680000000800 */
[----:B------:R-:W3:Y:S04]  /*4440*/  LDS R37, [R59+UR4+0x4] ;  /* 0x000004043b257984 */ /* 0x000ee80008000800 */
[----:B------:R-:W4:Y:S04]  /*4450*/  LDS R64, [R36+-0x20] ;  /* 0xffffe00024407984 */ /* 0x000f280000000800 */
[----:B------:R-:W-:Y:S04]  /*4460*/  LDS R38, [R59+UR4+0x8] ;  /* 0x000008043b267984 */ /* 0x000fe80008000800 */
[----:B------:R-:W5:Y:S01]  /*4470*/  LDS R39, [R36+-0x6d8] ;  /* 0xfff9280024277984 */ /* 0x000f620000000800 */
[----:B--2---:R-:W-:-:S03]  /*4480*/  FFMA R40, R29, R40, R72 ;  /* 0x000000281d287223 */ /* 0x004fc60000000048 */
[----:B------:R-:W-:Y:S01]  /*4490*/  LDS R72, [R36+-0x30] ;  /* 0xffffd00024487984 */ /* 0x000fe20000000800 */
[----:B0-----:R-:W-:-:S03]  /*44a0*/  FFMA R40, R31, R66, R40 ;  /* 0x000000421f287223 */ /* 0x001fc60000000028 */
[----:B------:R-:W-:Y:S01]  /*44b0*/  LDS R66, [R36+-0x6f4] ;  /* 0xfff90c0024427984 */ /* 0x000fe20000000800 */
[----:B-1----:R-:W-:-:S03]  /*44c0*/  FFMA R61, R29, R62, R61 ;  /* 0x0000003e1d3d7223 */ /* 0x002fc6000000003d */
[----:B------:R-:W-:Y:S01]  /*44d0*/  LDS R62, [R36+-0x6f8] ;  /* 0xfff90800243e7984 */ /* 0x000fe20000000800 */
[----:B---3--:R-:W-:-:S03]  /*44e0*/  FFMA R29, R37, R68, R40 ;  /* 0x00000044251d7223 */ /* 0x008fc60000000028 */
[----:B------:R-:W0:Y:S01]  /*44f0*/  LDS R40, [R59+UR4+-0x80] ;  /* 0xffff80043b287984 */ /* 0x000e220008000800 */
[----:B----4-:R-:W-:-:S03]  /*4500*/  FFMA R61, R31, R64, R61 ;  /* 0x000000401f3d7223 */ /* 0x010fc6000000003d */
[----:B------:R-:W1:Y:S01]  /*4510*/  LDS R31, [R59+UR4+-0x7c] ;  /* 0xffff84043b1f7984 */ /* 0x000e620008000800 */
[----:B------:R-:W-:-:S03]  /*4520*/  FFMA R61, R37, R70, R61 ;  /* 0x00000046253d7223 */ /* 0x000fc6000000003d */
[----:B------:R-:W2:Y:S01]  /*4530*/  LDS R64, [R36+-0x38] ;  /* 0xffffc80024407984 */ /* 0x000ea20000000800 */
[C---:B-----5:R-:W-:Y:S01]  /*4540*/  FFMA R39, R38.reuse, R39, R29 ;  /* 0x0000002726277223 */ /* 0x060fe2000000001d */
[----:B------:R-:W-:Y:S02]  /*4550*/  FFMA R41, R38, R41, R61 ;  /* 0x0000002926297223 */ /* 0x000fe4000000003d */
[----:B------:R-:W-:Y:S04]  /*4560*/  LDS R37, [R59+UR4+-0x78] ;  /* 0xffff88043b257984 */ /* 0x000fe80008000800 */
[----:B------:R-:W3:Y:S04]  /*4570*/  LDS R70, [R36+-0x6f0] ;  /* 0xfff9100024467984 */ /* 0x000ee80000000800 */
[----:B------:R-:W4:Y:S04]  /*4580*/  LDS R68, [R36+-0x34] ;  /* 0xffffcc0024447984 */ /* 0x000f280000000800 */
[----:B------:R-:W5:Y:S04]  /*4590*/  LDS R29, [R59+UR4+0x40] ;  /* 0x000040043b1d7984 */ /* 0x000f680008000800 */
[----:B------:R-:W5:Y:S04]  /*45a0*/  LDS R38, [R36+-0x14] ;  /* 0xffffec0024267984 */ /* 0x000f680000000800 */
[----:B------:R-:W-:Y:S01]  /*45b0*/  LDS R61, [R36+-0x6ec] ;  /* 0xfff91400243d7984 */ /* 0x000fe20000000800 */
[----:B0-----:R-:W-:-:S03]  /*45c0*/  FFMA R62, R40, R62, R39 ;  /* 0x0000003e283e7223 */ /* 0x001fc60000000027 */
[----:B------:R-:W-:Y:S01]  /*45d0*/  LDS R39, [R59+UR4+-0x40] ;  /* 0xffffc0043b277984 */ /* 0x000fe20008000800 */
[----:B-1----:R-:W-:-:S03]  /*45e0*/  FFMA R62, R31, R66, R62 ;  /* 0x000000421f3e7223 */ /* 0x002fc6000000003e */
[----:B------:R-:W-:Y:S01]  /*45f0*/  LDS R66, [R36+-0x2c] ;  /* 0xffffd40024427984 */ /* 0x000fe20000000800 */
[----:B--2---:R-:W-:-:S03]  /*4600*/  FFMA R41, R40, R64, R41 ;  /* 0x0000004028297223 */ /* 0x004fc60000000029 */
[----:B------:R-:W-:Y:S04]  /*4610*/  LDS R40, [R36+-0x6d0] ;  /* 0xfff9300024287984 */ /* 0x000fe80000000800 */
[----:B------:R-:W-:Y:S01]  /*4620*/  LDS R64, [R36+-0x6cc] ;  /* 0xfff9340024407984 */ /* 0x000fe20000000800 */
[----:B---3--:R-:W-:-:S03]  /*4630*/  FFMA R62, R37, R70, R62 ;  /* 0x00000046253e7223 */ /* 0x008fc6000000003e */
[----:B------:R-:W-:Y:S01]  /*4640*/  LDS R70, [R36+-0x28] ;  /* 0xffffd80024467984 */ /* 0x000fe20000000800 */
[----:B----4-:R-:W-:-:S03]  /*4650*/  FFMA R41, R31, R68, R41 ;  /* 0x000000441f297223 */ /* 0x010fc60000000029 */
[----:B------:R-:W0:Y:S01]  /*4660*/  LDS R31, [R59+UR4+0x44] ;  /* 0x000044043b1f7984 */ /* 0x000e220008000800 */
[----:B------:R-:W-:Y:S01]  /*4670*/  FFMA R72, R37, R72, R41 ;  /* 0x0000004825487223 */ /* 0x000fe20000000029 */
[C---:B-----5:R-:W-:Y:S02]  /*4680*/  FFMA R74, R29.reuse, R74, R62 ;  /* 0x0000004a1d4a7223 */ /* 0x060fe4000000003e */
[----:B------:R-:W1:Y:S01]  /*4690*/  LDS R37, [R59+UR4+0x48] ;  /* 0x000048043b257984 */ /* 0x000e620008000800 */
[----:B------:R-:W-:-:S03]  /*46a0*/  FFMA R29, R29, R38, R72 ;  /* 0x000000261d1d7223 */ /* 0x000fc60000000048 */
[----:B------:R-:W2:Y:S04]  /*46b0*/  LDS R62, [R36+-0x10] ;  /* 0xfffff000243e7984 */ /* 0x000ea80000000800 */
[----:B------:R-:W3:Y:S04]  /*46c0*/  LDS R38, [R36+-0xc] ;  /* 0xfffff40024267984 */ /* 0x000ee80000000800 */
[----:B------:R-:W-:Y:S04]  /*46d0*/  LDS R41, [R59+UR4+-0x3c] ;  /* 0xffffc4043b297984 */ /* 0x000fe80008000800 */
[----:B------:R-:W4:Y:S01]  /*46e0*/  LDS R68, [R36+-0x6e8] ;  /* 0xfff9180024447984 */ /* 0x000f220000000800 */
[----:B0-----:R-:W-:-:S04]  /*46f0*/  FFMA R40, R31, R40, R74 ;  /* 0x000000281f287223 */ /* 0x001fc8000000004a */
[----:B-1----:R-:W-:Y:S02]  /*4700*/  FFMA R40, R37, R64, R40 ;  /* 0x0000004025287223 */ /* 0x002fe40000000028 */
[----:B------:R-:W-:Y:S01]  /*4710*/  LDS R64, [R36+-0x6c8] ;  /* 0xfff9380024407984 */ /* 0x000fe20000000800 */
[----:B--2---:R-:W-:Y:S01]  /*4720*/  FFMA R29, R31, R62, R29 ;  /* 0x0000003e1f1d7223 */ /* 0x004fe2000000001d */
[----:B------:R-:W-:Y:S02]  /*4730*/  FFMA R40, R39, R61, R40 ;  /* 0x0000003d27287223 */ /* 0x000fe40000000028 */
[----:B------:R-:W-:Y:S01]  /*4740*/  LDS R62, [R36+-0x24] ;  /* 0xffffdc00243e7984 */ /* 0x000fe20000000800 */
[----:B---3--:R-:W-:-:S03]  /*4750*/  FFMA R29, R37, R38, R29 ;  /* 0x00000026251d7223 */ /* 0x008fc6000000001d */
[----:B------:R-:W-:Y:S01]  /*4760*/  LDS R31, [R59+UR4+0x80] ;  /* 0x000080043b1f7984 */ /* 0x000fe20008000800 */
[----:B------:R-:W-:-:S03]  /*4770*/  FFMA R66, R39, R66, R29 ;  /* 0x0000004227427223 */ /* 0x000fc6000000001d */
[----:B------:R-:W0:Y:S01]  /*4780*/  LDS R29, [R59+UR4+-0x38] ;  /* 0xffffc8043b1d7984 */ /* 0x000e220008000800 */
[C---:B----4-:R-:W-:Y:S01]  /*4790*/  FFMA R72, R41.reuse, R68, R40 ;  /* 0x0000004429487223 */ /* 0x050fe20000000028 */
[----:B------:R-:W-:Y:S02]  /*47a0*/  FFMA R61, R41, R70, R66 ;  /* 0x00000046293d7223 */ /* 0x000fe40000000042 */
[----:B------:R-:W1:Y:S04]  /*47b0*/  LDS R40, [R36+-0x6e4] ;  /* 0xfff91c0024287984 */ /* 0x000e680000000800 */
[----:B------:R-:W2:Y:S04]  /*47c0*/  LDS R66, [R36+-0x8] ;  /* 0xfffff80024427984 */ /* 0x000ea80000000800 */
[----:B------:R-:W-:Y:S04]  /*47d0*/  LDS R37, [R59+UR4+0x84] ;  /* 0x000084043b257984 */ /* 0x000fe80008000800 */
[----:B------:R-:W3:Y:S04]  /*47e0*/  LDS R68, [R36+-0x6c4] ;  /* 0xfff93c0024447984 */ /* 0x000ee80000000800 */
[----:B------:R-:W4:Y:S04]  /*47f0*/  LDS R70, [R36+-0x4] ;  /* 0xfffffc0024467984 */ /* 0x000f280000000800 */
[----:B------:R-:W-:Y:S01]  /*4800*/  LDS R38, [R59+UR4+0x88] ;  /* 0x000088043b267984 */ /* 0x000fe20008000800 */
[----:B------:R-:W-:-:S03]  /*4810*/  UIADD3 UR4, UPT, UPT, UR4, 0x180, URZ ;  /* 0x0000018004047890 */ /* 0x000fc6000fffe0ff */
[----:B------:R-:W5:Y:S01]  /*4820*/  LDS R39, [R36+-0x6c0] ;  /* 0xfff9400024277984 */ /* 0x000f620000000800 */
[----:B------:R-:W-:-:S03]  /*4830*/  UISETP.NE.AND UP0, UPT, UR4, 0xcc0, UPT ;  /* 0x00000cc00400788c */ /* 0x000fc6000bf05270 */
[----:B------:R0:W5:Y:S02]  /*4840*/  LDS R41, [R36] ;  /* 0x0000000024297984 */ /* 0x0001640000000800 */
[C---:B0-----:R-:W-:Y:S01]  /*4850*/  FFMA R61, R29.reuse, R62, R61 ;  /* 0x0000003e1d3d7223 */ /* 0x041fe2000000003d */
[----:B------:R-:W-:Y:S02]  /*4860*/  VIADD R36, R36, 0x48 ;  /* 0x0000004824247836 */ /* 0x000fe40000000000 */
[----:B-1----:R-:W-:-:S04]  /*4870*/  FFMA R40, R29, R40, R72 ;  /* 0x000000281d287223 */ /* 0x002fc80000000048 */
[C---:B------:R-:W-:Y:S01]  /*4880*/  FFMA R40, R31.reuse, R64, R40 ;  /* 0x000000401f287223 */ /* 0x040fe20000000028 */
[----:B--2---:R-:W-:-:S03]  /*4890*/  FFMA R61, R31, R66, R61 ;  /* 0x000000421f3d7223 */ /* 0x004fc6000000003d */
[C---:B---3--:R-:W-:Y:S01]  /*48a0*/  FFMA R31, R37.reuse, R68, R40 ;  /* 0x00000044251f7223 */ /* 0x048fe20000000028 */
[----:B----4-:R-:W-:-:S03]  /*48b0*/  FFMA R70, R37, R70, R61 ;  /* 0x0000004625467223 */ /* 0x010fc6000000003d */
[C---:B-----5:R-:W-:Y:S01]  /*48c0*/  FFMA R31, R38.reuse, R39, R31 ;  /* 0x00000027261f7223 */ /* 0x060fe2000000001f */
[----:B------:R-:W-:Y:S01]  /*48d0*/  FFMA R29, R38, R41, R70 ;  /* 0x00000029261d7223 */ /* 0x000fe20000000046 */
[----:B------:R-:W-:Y:S06]  /*48e0*/  BRA.U UP0, `(.L_x_44) ;  /* 0xfffffff900887547 */ /* 0x000fec000b83ffff */
[----:B------:R-:W-:-:S05]  /*48f0*/  VIADD R30, R30, 0x1 ;  /* 0x000000011e1e7836 */ /* 0x000fca0000000000 */
[----:B------:R-:W-:-:S13]  /*4900*/  ISETP.NE.AND P5, PT, R30, 0x8, PT ;  /* 0x000000081e00780c */ /* 0x000fda0003fa5270 */
[----:B------:R-:W-:Y:S05]  /*4910*/  @P5 BRA `(.L_x_45) ;  /* 0xffffffd8009c5947 */ /* 0x000fea000383ffff */
[----:B------:R-:W0:Y:S01]  /*4920*/  S2R R0, SR_TID.X ;  /* 0x0000000000007919 */ /* 0x000e220000002100 */
[----:B------:R-:W1:Y:S01]  /*4930*/  LDC.64 R2, c[0x0][0x390] ;  /* 0x0000e400ff027b82 */ /* 0x000e620000000a00 */
[----:B------:R-:W0:Y:S01]  /*4940*/  S2R R9, SR_TID.Z ;  /* 0x0000000000097919 */ /* 0x000e220000002300 */
[----:B------:R-:W2:Y:S01]  /*4950*/  S2R R5, SR_CTAID.Z ;  /* 0x0000000000057919 */ /* 0x000ea20000002700 */
[----:B------:R-:W3:Y:S01]  /*4960*/  S2R R7, SR_CTAID.Y ;  /* 0x0000000000077919 */ /* 0x000ee20000002600 */
[----:B0-----:R-:W-:-:S04]  /*4970*/  IMAD R0, R9, 0xc4, R0 ;  /* 0x000000c409007824 */ /* 0x001fc800078e0200 */
[----:B--2---:R-:W-:-:S04]  /*4980*/  IMAD R0, R5, 0x498, R0 ;  /* 0x0000049805007824 */ /* 0x004fc800078e0200 */
[----:B---3--:R-:W-:-:S04]  /*4990*/  IMAD R5, R7, 0xe, R0 ;  /* 0x0000000e07057824 */ /* 0x008fc800078e0200 */
[----:B-1----:R-:W-:-:S05]  /*49a0*/  IMAD.WIDE.U32 R2, R5, 0x4, R2 ;  /* 0x0000000405027825 */ /* 0x002fca00078e0002 */
[----:B------:R-:W-:Y:S04]  /*49b0*/  STG.E desc[UR6][R2.64], R31 ;  /* 0x0000001f02007986 */ /* 0x000fe8000c101906 */
[----:B------:R-:W-:Y:S01]  /*49c0*/  STG.E desc[UR6][R2.64+0x930], R29 ;  /* 0x0009301d02007986 */ /* 0x000fe2000c101906 */
[----:B------:R-:W-:Y:S05]  /*49d0*/  EXIT ;  /* 0x000000000000794d */ /* 0x000fea0003800000 */
.L_x_46:
[----:B------:R-:W-:-:S00]  /*49e0*/  BRA `(.L_x_46) ;  /* 0xfffffffc00fc7947 */ /* 0x000fc0000383ffff */
[----:B------:R-:W-:-:S00]  /*49f0*/  NOP ;  /* 0x0000000000007918 */ /* 0x000fc00000000000 */
        /* <DEDUP_REMOVED lines=8> */
.L_x_47:


//--------------------- .nv.shared.default_function_kernel0 --------------------------
	.section	.nv.shared.default_function_kernel0,"aw",@nobits
	.sectionflags	@""
	.align	4
.nv.shared.default_function_kernel0:
	.zero		7552


//--------------------- .nv.shared.reserved.0     --------------------------
	.section	.nv.shared.reserved.0,"aw",@nobits
	.weak		__nv_reservedSMEM_offset_0_alias
	.size		__nv_reservedSMEM_offset_0_alias, 0, 64
	.other		__nv_reservedSMEM_offset_0_alias,@"STO_CUDA_RESERVED_SHARED STV_DEFAULT"
__nv_reservedSMEM_offset_0_alias:
	.zero		0
	.zero		64


//--------------------- .nv.constant0.default_function_kernel0 --------------------------
	.section	.nv.constant0.default_function_kernel0,"a",@progbits
	.sectionflags	@""
	.align	4
.nv.constant0.default_function_kernel0:
	.zero		920


//--------------------- SYMBOLS --------------------------

	.type		.nv.reservedSmem.offset0,@object
	.size		.nv.reservedSmem.offset0,0x4
	.type		.nv.reservedSmem.cap,@object
	.size		.nv.reservedSmem.cap,0x4
